//
// Generated by NVIDIA NVVM Compiler
//
// Compiler Build ID: CL-36424714
// Cuda compilation tools, release 13.0, V13.0.88
// Based on NVVM 20.0.0
//

.version 9.0
.target sm_100
.address_size 64

	// .globl	_Z9run_asyncPKdS0_PdS1_S1_P17curandStateXORWOWPi
.global .align 4 .b8 precalc_xorwow_matrix[102400];
.global .align 4 .b8 precalc_xorwow_offset_matrix[102400];
.global .align 4 .b8 mrg32k3aM1[2304];
.global .align 4 .b8 mrg32k3aM2[2304];
.global .align 4 .b8 mrg32k3aM1SubSeq[2016];
.global .align 4 .b8 mrg32k3aM2SubSeq[2016];
.global .align 4 .b8 mrg32k3aM1Seq[2304];
.global .align 4 .b8 mrg32k3aM2Seq[2304];
.const .align 8 .b8 __cr_lgamma_table[72];

.visible .entry _Z9run_asyncPKdS0_PdS1_S1_P17curandStateXORWOWPi(
	.param .u64 .ptr .align 1 _Z9run_asyncPKdS0_PdS1_S1_P17curandStateXORWOWPi_param_0,
	.param .u64 .ptr .align 1 _Z9run_asyncPKdS0_PdS1_S1_P17curandStateXORWOWPi_param_1,
	.param .u64 .ptr .align 1 _Z9run_asyncPKdS0_PdS1_S1_P17curandStateXORWOWPi_param_2,
	.param .u64 .ptr .align 1 _Z9run_asyncPKdS0_PdS1_S1_P17curandStateXORWOWPi_param_3,
	.param .u64 .ptr .align 1 _Z9run_asyncPKdS0_PdS1_S1_P17curandStateXORWOWPi_param_4,
	.param .u64 .ptr .align 1 _Z9run_asyncPKdS0_PdS1_S1_P17curandStateXORWOWPi_param_5,
	.param .u64 .ptr .align 1 _Z9run_asyncPKdS0_PdS1_S1_P17curandStateXORWOWPi_param_6
)
{
	.reg .pred 	%p<45>;
	.reg .b32 	%r<490>;
	.reg .b32 	%f<3>;
	.reg .b64 	%rd<48>;
	.reg .b64 	%fd<136>;

	ld.param.u64 	%rd24, [_Z9run_asyncPKdS0_PdS1_S1_P17curandStateXORWOWPi_param_0];
	ld.param.u64 	%rd22, [_Z9run_asyncPKdS0_PdS1_S1_P17curandStateXORWOWPi_param_1];
	ld.param.u64 	%rd25, [_Z9run_asyncPKdS0_PdS1_S1_P17curandStateXORWOWPi_param_2];
	ld.param.u64 	%rd23, [_Z9run_asyncPKdS0_PdS1_S1_P17curandStateXORWOWPi_param_3];
	ld.param.u64 	%rd26, [_Z9run_asyncPKdS0_PdS1_S1_P17curandStateXORWOWPi_param_5];
	ld.param.u64 	%rd27, [_Z9run_asyncPKdS0_PdS1_S1_P17curandStateXORWOWPi_param_6];
	cvta.to.global.u64 	%rd1, %rd24;
	cvta.to.global.u64 	%rd2, %rd25;
	cvta.to.global.u64 	%rd3, %rd27;
	cvta.to.global.u64 	%rd4, %rd26;
	mov.u32 	%r199, %ntid.x;
	mov.u32 	%r200, %ctaid.x;
	mov.u32 	%r201, %tid.x;
	mad.lo.s32 	%r1, %r199, %r200, %r201;
	and.b32  	%r2, %r201, 31;
	shr.s32 	%r202, %r1, 31;
	shr.u32 	%r203, %r202, 27;
	add.s32 	%r204, %r1, %r203;
	shr.s32 	%r3, %r204, 5;
	setp.ne.s32 	%p1, %r2, 0;
	@%p1 bra 	$L__BB0_44;
	cvt.s64.s32 	%rd46, %r3;
	mul.wide.s32 	%rd28, %r3, 48;
	add.s64 	%rd6, %rd4, %rd28;
	mov.b32 	%r205, 1478573778;
	mov.b32 	%r206, 716983765;
	st.global.v2.u32 	[%rd6], {%r206, %r205};
	mov.b32 	%r207, -123459836;
	mov.b32 	%r208, 1163863128;
	st.global.v2.u32 	[%rd6+8], {%r208, %r207};
	mov.b32 	%r209, 1360900310;
	mov.b32 	%r210, -589760388;
	st.global.v2.u32 	[%rd6+16], {%r210, %r209};
	add.s32 	%r211, %r1, 31;
	setp.lt.u32 	%p2, %r211, 63;
	@%p2 bra 	$L__BB0_43;
	mov.b32 	%r391, 0;
$L__BB0_3:
	and.b64  	%rd8, %rd46, 3;
	setp.eq.s64 	%p3, %rd8, 0;
	@%p3 bra 	$L__BB0_42;
	mul.wide.u32 	%rd29, %r391, 3200;
	mov.u64 	%rd30, precalc_xorwow_matrix;
	add.s64 	%rd9, %rd30, %rd29;
	cvt.u32.u64 	%r5, %rd8;
	mov.b32 	%r392, 0;
$L__BB0_5:
	mov.b32 	%r405, 0;
	mov.u32 	%r406, %r405;
	mov.u32 	%r407, %r405;
	mov.u32 	%r408, %r405;
	mov.u32 	%r409, %r405;
	mov.u32 	%r398, %r405;
$L__BB0_6:
	mul.wide.u32 	%rd31, %r398, 4;
	add.s64 	%rd32, %rd6, %rd31;
	ld.global.u32 	%r13, [%rd32+4];
	shl.b32 	%r14, %r398, 5;
	mov.b32 	%r404, 0;
$L__BB0_7:
	.pragma "nounroll";
	shr.u32 	%r216, %r13, %r404;
	and.b32  	%r217, %r216, 1;
	setp.eq.b32 	%p4, %r217, 1;
	not.pred 	%p5, %p4;
	add.s32 	%r218, %r14, %r404;
	mul.lo.s32 	%r219, %r218, 5;
	mul.wide.u32 	%rd33, %r219, 4;
	add.s64 	%rd10, %rd9, %rd33;
	@%p5 bra 	$L__BB0_9;
	ld.global.u32 	%r220, [%rd10];
	xor.b32  	%r409, %r409, %r220;
	ld.global.u32 	%r221, [%rd10+4];
	xor.b32  	%r408, %r408, %r221;
	ld.global.u32 	%r222, [%rd10+8];
	xor.b32  	%r407, %r407, %r222;
	ld.global.u32 	%r223, [%rd10+12];
	xor.b32  	%r406, %r406, %r223;
	ld.global.u32 	%r224, [%rd10+16];
	xor.b32  	%r405, %r405, %r224;
$L__BB0_9:
	and.b32  	%r226, %r216, 2;
	setp.eq.s32 	%p6, %r226, 0;
	@%p6 bra 	$L__BB0_11;
	ld.global.u32 	%r227, [%rd10+20];
	xor.b32  	%r409, %r409, %r227;
	ld.global.u32 	%r228, [%rd10+24];
	xor.b32  	%r408, %r408, %r228;
	ld.global.u32 	%r229, [%rd10+28];
	xor.b32  	%r407, %r407, %r229;
	ld.global.u32 	%r230, [%rd10+32];
	xor.b32  	%r406, %r406, %r230;
	ld.global.u32 	%r231, [%rd10+36];
	xor.b32  	%r405, %r405, %r231;
$L__BB0_11:
	and.b32  	%r233, %r216, 4;
	setp.eq.s32 	%p7, %r233, 0;
	@%p7 bra 	$L__BB0_13;
	ld.global.u32 	%r234, [%rd10+40];
	xor.b32  	%r409, %r409, %r234;
	ld.global.u32 	%r235, [%rd10+44];
	xor.b32  	%r408, %r408, %r235;
	ld.global.u32 	%r236, [%rd10+48];
	xor.b32  	%r407, %r407, %r236;
	ld.global.u32 	%r237, [%rd10+52];
	xor.b32  	%r406, %r406, %r237;
	ld.global.u32 	%r238, [%rd10+56];
	xor.b32  	%r405, %r405, %r238;
$L__BB0_13:
	and.b32  	%r240, %r216, 8;
	setp.eq.s32 	%p8, %r240, 0;
	@%p8 bra 	$L__BB0_15;
	ld.global.u32 	%r241, [%rd10+60];
	xor.b32  	%r409, %r409, %r241;
	ld.global.u32 	%r242, [%rd10+64];
	xor.b32  	%r408, %r408, %r242;
	ld.global.u32 	%r243, [%rd10+68];
	xor.b32  	%r407, %r407, %r243;
	ld.global.u32 	%r244, [%rd10+72];
	xor.b32  	%r406, %r406, %r244;
	ld.global.u32 	%r245, [%rd10+76];
	xor.b32  	%r405, %r405, %r245;
$L__BB0_15:
	and.b32  	%r247, %r216, 16;
	setp.eq.s32 	%p9, %r247, 0;
	@%p9 bra 	$L__BB0_17;
	ld.global.u32 	%r248, [%rd10+80];
	xor.b32  	%r409, %r409, %r248;
	ld.global.u32 	%r249, [%rd10+84];
	xor.b32  	%r408, %r408, %r249;
	ld.global.u32 	%r250, [%rd10+88];
	xor.b32  	%r407, %r407, %r250;
	ld.global.u32 	%r251, [%rd10+92];
	xor.b32  	%r406, %r406, %r251;
	ld.global.u32 	%r252, [%rd10+96];
	xor.b32  	%r405, %r405, %r252;
$L__BB0_17:
	and.b32  	%r254, %r216, 32;
	setp.eq.s32 	%p10, %r254, 0;
	@%p10 bra 	$L__BB0_19;
	ld.global.u32 	%r255, [%rd10+100];
	xor.b32  	%r409, %r409, %r255;
	ld.global.u32 	%r256, [%rd10+104];
	xor.b32  	%r408, %r408, %r256;
	ld.global.u32 	%r257, [%rd10+108];
	xor.b32  	%r407, %r407, %r257;
	ld.global.u32 	%r258, [%rd10+112];
	xor.b32  	%r406, %r406, %r258;
	ld.global.u32 	%r259, [%rd10+116];
	xor.b32  	%r405, %r405, %r259;
$L__BB0_19:
	and.b32  	%r261, %r216, 64;
	setp.eq.s32 	%p11, %r261, 0;
	@%p11 bra 	$L__BB0_21;
	ld.global.u32 	%r262, [%rd10+120];
	xor.b32  	%r409, %r409, %r262;
	ld.global.u32 	%r263, [%rd10+124];
	xor.b32  	%r408, %r408, %r263;
	ld.global.u32 	%r264, [%rd10+128];
	xor.b32  	%r407, %r407, %r264;
	ld.global.u32 	%r265, [%rd10+132];
	xor.b32  	%r406, %r406, %r265;
	ld.global.u32 	%r266, [%rd10+136];
	xor.b32  	%r405, %r405, %r266;
$L__BB0_21:
	and.b32  	%r268, %r216, 128;
	setp.eq.s32 	%p12, %r268, 0;
	@%p12 bra 	$L__BB0_23;
	ld.global.u32 	%r269, [%rd10+140];
	xor.b32  	%r409, %r409, %r269;
	ld.global.u32 	%r270, [%rd10+144];
	xor.b32  	%r408, %r408, %r270;
	ld.global.u32 	%r271, [%rd10+148];
	xor.b32  	%r407, %r407, %r271;
	ld.global.u32 	%r272, [%rd10+152];
	xor.b32  	%r406, %r406, %r272;
	ld.global.u32 	%r273, [%rd10+156];
	xor.b32  	%r405, %r405, %r273;
$L__BB0_23:
	and.b32  	%r275, %r216, 256;
	setp.eq.s32 	%p13, %r275, 0;
	@%p13 bra 	$L__BB0_25;
	ld.global.u32 	%r276, [%rd10+160];
	xor.b32  	%r409, %r409, %r276;
	ld.global.u32 	%r277, [%rd10+164];
	xor.b32  	%r408, %r408, %r277;
	ld.global.u32 	%r278, [%rd10+168];
	xor.b32  	%r407, %r407, %r278;
	ld.global.u32 	%r279, [%rd10+172];
	xor.b32  	%r406, %r406, %r279;
	ld.global.u32 	%r280, [%rd10+176];
	xor.b32  	%r405, %r405, %r280;
$L__BB0_25:
	and.b32  	%r282, %r216, 512;
	setp.eq.s32 	%p14, %r282, 0;
	@%p14 bra 	$L__BB0_27;
	ld.global.u32 	%r283, [%rd10+180];
	xor.b32  	%r409, %r409, %r283;
	ld.global.u32 	%r284, [%rd10+184];
	xor.b32  	%r408, %r408, %r284;
	ld.global.u32 	%r285, [%rd10+188];
	xor.b32  	%r407, %r407, %r285;
	ld.global.u32 	%r286, [%rd10+192];
	xor.b32  	%r406, %r406, %r286;
	ld.global.u32 	%r287, [%rd10+196];
	xor.b32  	%r405, %r405, %r287;
$L__BB0_27:
	and.b32  	%r289, %r216, 1024;
	setp.eq.s32 	%p15, %r289, 0;
	@%p15 bra 	$L__BB0_29;
	ld.global.u32 	%r290, [%rd10+200];
	xor.b32  	%r409, %r409, %r290;
	ld.global.u32 	%r291, [%rd10+204];
	xor.b32  	%r408, %r408, %r291;
	ld.global.u32 	%r292, [%rd10+208];
	xor.b32  	%r407, %r407, %r292;
	ld.global.u32 	%r293, [%rd10+212];
	xor.b32  	%r406, %r406, %r293;
	ld.global.u32 	%r294, [%rd10+216];
	xor.b32  	%r405, %r405, %r294;
$L__BB0_29:
	and.b32  	%r296, %r216, 2048;
	setp.eq.s32 	%p16, %r296, 0;
	@%p16 bra 	$L__BB0_31;
	ld.global.u32 	%r297, [%rd10+220];
	xor.b32  	%r409, %r409, %r297;
	ld.global.u32 	%r298, [%rd10+224];
	xor.b32  	%r408, %r408, %r298;
	ld.global.u32 	%r299, [%rd10+228];
	xor.b32  	%r407, %r407, %r299;
	ld.global.u32 	%r300, [%rd10+232];
	xor.b32  	%r406, %r406, %r300;
	ld.global.u32 	%r301, [%rd10+236];
	xor.b32  	%r405, %r405, %r301;
$L__BB0_31:
	and.b32  	%r303, %r216, 4096;
	setp.eq.s32 	%p17, %r303, 0;
	@%p17 bra 	$L__BB0_33;
	ld.global.u32 	%r304, [%rd10+240];
	xor.b32  	%r409, %r409, %r304;
	ld.global.u32 	%r305, [%rd10+244];
	xor.b32  	%r408, %r408, %r305;
	ld.global.u32 	%r306, [%rd10+248];
	xor.b32  	%r407, %r407, %r306;
	ld.global.u32 	%r307, [%rd10+252];
	xor.b32  	%r406, %r406, %r307;
	ld.global.u32 	%r308, [%rd10+256];
	xor.b32  	%r405, %r405, %r308;
$L__BB0_33:
	and.b32  	%r310, %r216, 8192;
	setp.eq.s32 	%p18, %r310, 0;
	@%p18 bra 	$L__BB0_35;
	ld.global.u32 	%r311, [%rd10+260];
	xor.b32  	%r409, %r409, %r311;
	ld.global.u32 	%r312, [%rd10+264];
	xor.b32  	%r408, %r408, %r312;
	ld.global.u32 	%r313, [%rd10+268];
	xor.b32  	%r407, %r407, %r313;
	ld.global.u32 	%r314, [%rd10+272];
	xor.b32  	%r406, %r406, %r314;
	ld.global.u32 	%r315, [%rd10+276];
	xor.b32  	%r405, %r405, %r315;
$L__BB0_35:
	and.b32  	%r317, %r216, 16384;
	setp.eq.s32 	%p19, %r317, 0;
	@%p19 bra 	$L__BB0_37;
	ld.global.u32 	%r318, [%rd10+280];
	xor.b32  	%r409, %r409, %r318;
	ld.global.u32 	%r319, [%rd10+284];
	xor.b32  	%r408, %r408, %r319;
	ld.global.u32 	%r320, [%rd10+288];
	xor.b32  	%r407, %r407, %r320;
	ld.global.u32 	%r321, [%rd10+292];
	xor.b32  	%r406, %r406, %r321;
	ld.global.u32 	%r322, [%rd10+296];
	xor.b32  	%r405, %r405, %r322;
$L__BB0_37:
	and.b32  	%r324, %r216, 32768;
	setp.eq.s32 	%p20, %r324, 0;
	@%p20 bra 	$L__BB0_39;
	ld.global.u32 	%r325, [%rd10+300];
	xor.b32  	%r409, %r409, %r325;
	ld.global.u32 	%r326, [%rd10+304];
	xor.b32  	%r408, %r408, %r326;
	ld.global.u32 	%r327, [%rd10+308];
	xor.b32  	%r407, %r407, %r327;
	ld.global.u32 	%r328, [%rd10+312];
	xor.b32  	%r406, %r406, %r328;
	ld.global.u32 	%r329, [%rd10+316];
	xor.b32  	%r405, %r405, %r329;
$L__BB0_39:
	add.s32 	%r404, %r404, 16;
	setp.ne.s32 	%p21, %r404, 32;
	@%p21 bra 	$L__BB0_7;
	mad.lo.s32 	%r330, %r398, -31, %r14;
	add.s32 	%r398, %r330, 1;
	setp.ne.s32 	%p22, %r398, 5;
	@%p22 bra 	$L__BB0_6;
	st.global.u32 	[%rd6+4], %r409;
	st.global.u32 	[%rd6+8], %r408;
	st.global.u32 	[%rd6+12], %r407;
	st.global.u32 	[%rd6+16], %r406;
	st.global.u32 	[%rd6+20], %r405;
	add.s32 	%r392, %r392, 1;
	setp.lt.u32 	%p23, %r392, %r5;
	@%p23 bra 	$L__BB0_5;
$L__BB0_42:
	shr.u64 	%rd11, %rd46, 2;
	add.s32 	%r391, %r391, 1;
	setp.gt.u64 	%p24, %rd46, 3;
	mov.u64 	%rd46, %rd11;
	@%p24 bra 	$L__BB0_3;
$L__BB0_43:
	mov.b32 	%r331, 0;
	st.global.v2.u32 	[%rd6+24], {%r331, %r331};
	st.global.u32 	[%rd6+32], %r331;
	mov.b64 	%rd34, 0;
	st.global.u64 	[%rd6+40], %rd34;
$L__BB0_44:
	ld.global.u32 	%r332, [%rd3];
	setp.gt.s32 	%p25, %r332, 255999;
	@%p25 bra 	$L__BB0_55;
	cvta.to.global.u64 	%rd35, %rd23;
	mul.wide.s32 	%rd36, %r3, 48;
	add.s64 	%rd12, %rd4, %rd36;
	mul.wide.u32 	%rd37, %r2, 8;
	add.s64 	%rd13, %rd35, %rd37;
	add.s64 	%rd14, %rd35, 512;
	add.s64 	%rd15, %rd2, 512;
	cvta.to.global.u64 	%rd16, %rd22;
	bra.uni 	$L__BB0_47;
$L__BB0_46:
	ld.global.u32 	%r390, [%rd3];
	setp.gt.s32 	%p44, %r390, 255999;
	@%p44 bra 	$L__BB0_55;
$L__BB0_47:
	setp.ne.s32 	%p26, %r2, 0;
	@%p26 bra 	$L__BB0_49;
	atom.global.add.u32 	%r334, [%rd3], 1;
	ld.global.v2.u32 	{%r335, %r336}, [%rd12];
	shr.u32 	%r337, %r336, 2;
	xor.b32  	%r338, %r337, %r336;
	ld.global.v2.u32 	{%r339, %r340}, [%rd12+8];
	ld.global.v2.u32 	{%r341, %r342}, [%rd12+16];
	st.global.v2.u32 	[%rd12+8], {%r340, %r341};
	shl.b32 	%r343, %r342, 4;
	shl.b32 	%r344, %r338, 1;
	xor.b32  	%r345, %r344, %r343;
	xor.b32  	%r346, %r345, %r338;
	xor.b32  	%r347, %r346, %r342;
	st.global.v2.u32 	[%rd12+16], {%r342, %r347};
	add.s32 	%r348, %r335, 362437;
	st.global.v2.u32 	[%rd12], {%r348, %r339};
	add.s32 	%r349, %r347, %r348;
	mul.hi.u32 	%r350, %r349, 274877907;
	shr.u32 	%r351, %r350, 8;
	mul.lo.s32 	%r352, %r351, 4000;
	sub.s32 	%r486, %r349, %r352;
$L__BB0_49:
	setp.gt.u32 	%p27, %r2, 11;
	shfl.sync.idx.b32	%r486|%p28, %r486, 0, 31, -1;
	mul.lo.s32 	%r189, %r486, 300;
	ld.global.f64 	%fd6, [%rd13];
	add.s32 	%r190, %r2, %r189;
	mul.wide.s32 	%rd38, %r190, 8;
	add.s64 	%rd17, %rd1, %rd38;
	ld.global.nc.f64 	%fd1, [%rd17];
	fma.rn.f64 	%fd7, %fd6, %fd1, 0d0000000000000000;
	ld.global.f64 	%fd8, [%rd13+256];
	ld.global.nc.f64 	%fd9, [%rd17+256];
	fma.rn.f64 	%fd10, %fd8, %fd9, %fd7;
	ld.global.f64 	%fd11, [%rd13+512];
	ld.global.nc.f64 	%fd12, [%rd17+512];
	fma.rn.f64 	%fd13, %fd11, %fd12, %fd10;
	ld.global.f64 	%fd14, [%rd13+768];
	ld.global.nc.f64 	%fd15, [%rd17+768];
	fma.rn.f64 	%fd16, %fd14, %fd15, %fd13;
	ld.global.f64 	%fd17, [%rd13+1024];
	ld.global.nc.f64 	%fd18, [%rd17+1024];
	fma.rn.f64 	%fd19, %fd17, %fd18, %fd16;
	ld.global.f64 	%fd20, [%rd13+1280];
	ld.global.nc.f64 	%fd21, [%rd17+1280];
	fma.rn.f64 	%fd22, %fd20, %fd21, %fd19;
	ld.global.f64 	%fd23, [%rd13+1536];
	ld.global.nc.f64 	%fd24, [%rd17+1536];
	fma.rn.f64 	%fd25, %fd23, %fd24, %fd22;
	ld.global.f64 	%fd26, [%rd13+1792];
	ld.global.nc.f64 	%fd27, [%rd17+1792];
	fma.rn.f64 	%fd28, %fd26, %fd27, %fd25;
	ld.global.f64 	%fd29, [%rd13+2048];
	ld.global.nc.f64 	%fd30, [%rd17+2048];
	fma.rn.f64 	%fd135, %fd29, %fd30, %fd28;
	@%p27 bra 	$L__BB0_51;
	ld.global.f64 	%fd31, [%rd13+2304];
	ld.global.nc.f64 	%fd32, [%rd17+2304];
	fma.rn.f64 	%fd135, %fd31, %fd32, %fd135;
$L__BB0_51:
	or.b32  	%r489, %r2, 32;
	sub.s32 	%r373, 43, %r2;
	and.b32  	%r374, %r373, 32;
	setp.eq.s32 	%p29, %r374, 0;
	bar.warp.sync 	-1;
	// begin inline asm
	mov.b64 {%r353,%r354}, %fd135;
	// end inline asm
	shfl.sync.bfly.b32	%r356|%p30, %r354, 16, 31, -1;
	shfl.sync.bfly.b32	%r355|%p31, %r353, 16, 31, -1;
	// begin inline asm
	mov.b64 %fd34, {%r355,%r356};
	// end inline asm
	add.f64 	%fd35, %fd135, %fd34;
	// begin inline asm
	mov.b64 {%r357,%r358}, %fd35;
	// end inline asm
	shfl.sync.bfly.b32	%r360|%p32, %r358, 8, 31, -1;
	shfl.sync.bfly.b32	%r359|%p33, %r357, 8, 31, -1;
	// begin inline asm
	mov.b64 %fd36, {%r359,%r360};
	// end inline asm
	add.f64 	%fd37, %fd35, %fd36;
	// begin inline asm
	mov.b64 {%r361,%r362}, %fd37;
	// end inline asm
	shfl.sync.bfly.b32	%r364|%p34, %r362, 4, 31, -1;
	shfl.sync.bfly.b32	%r363|%p35, %r361, 4, 31, -1;
	// begin inline asm
	mov.b64 %fd38, {%r363,%r364};
	// end inline asm
	add.f64 	%fd39, %fd37, %fd38;
	// begin inline asm
	mov.b64 {%r365,%r366}, %fd39;
	// end inline asm
	shfl.sync.bfly.b32	%r368|%p36, %r366, 2, 31, -1;
	shfl.sync.bfly.b32	%r367|%p37, %r365, 2, 31, -1;
	// begin inline asm
	mov.b64 %fd40, {%r367,%r368};
	// end inline asm
	add.f64 	%fd41, %fd39, %fd40;
	// begin inline asm
	mov.b64 {%r369,%r370}, %fd41;
	// end inline asm
	shfl.sync.bfly.b32	%r372|%p38, %r370, 1, 31, -1;
	shfl.sync.bfly.b32	%r371|%p39, %r369, 1, 31, -1;
	// begin inline asm
	mov.b64 %fd42, {%r371,%r372};
	// end inline asm
	add.f64 	%fd43, %fd41, %fd42;
	mul.wide.s32 	%rd39, %r486, 8;
	add.s64 	%rd40, %rd16, %rd39;
	ld.global.nc.f64 	%fd44, [%rd40];
	mul.f64 	%fd45, %fd43, %fd44;
	fma.rn.f64 	%fd46, %fd45, 0d3FF71547652B82FE, 0d4338000000000000;
	{
	.reg .b32 %temp; 
	mov.b64 	{%r375, %temp}, %fd46;
	}
	mov.f64 	%fd47, 0dC338000000000000;
	add.rn.f64 	%fd48, %fd46, %fd47;
	fma.rn.f64 	%fd49, %fd48, 0dBFE62E42FEFA39EF, %fd45;
	fma.rn.f64 	%fd50, %fd48, 0dBC7ABC9E3B39803F, %fd49;
	fma.rn.f64 	%fd51, %fd50, 0d3E5ADE1569CE2BDF, 0d3E928AF3FCA213EA;
	fma.rn.f64 	%fd52, %fd51, %fd50, 0d3EC71DEE62401315;
	fma.rn.f64 	%fd53, %fd52, %fd50, 0d3EFA01997C89EB71;
	fma.rn.f64 	%fd54, %fd53, %fd50, 0d3F2A01A014761F65;
	fma.rn.f64 	%fd55, %fd54, %fd50, 0d3F56C16C1852B7AF;
	fma.rn.f64 	%fd56, %fd55, %fd50, 0d3F81111111122322;
	fma.rn.f64 	%fd57, %fd56, %fd50, 0d3FA55555555502A1;
	fma.rn.f64 	%fd58, %fd57, %fd50, 0d3FC5555555555511;
	fma.rn.f64 	%fd59, %fd58, %fd50, 0d3FE000000000000B;
	fma.rn.f64 	%fd60, %fd59, %fd50, 0d3FF0000000000000;
	fma.rn.f64 	%fd61, %fd60, %fd50, 0d3FF0000000000000;
	{
	.reg .b32 %temp; 
	mov.b64 	{%r376, %temp}, %fd61;
	}
	{
	.reg .b32 %temp; 
	mov.b64 	{%temp, %r377}, %fd61;
	}
	shl.b32 	%r378, %r375, 20;
	add.s32 	%r379, %r378, %r377;
	mov.b64 	%fd62, {%r376, %r379};
	{
	.reg .b32 %temp; 
	mov.b64 	{%temp, %r380}, %fd45;
	}
	mov.b32 	%f1, %r380;
	abs.f32 	%f2, %f1;
	setp.lt.f32 	%p40, %f2, 0f4086232B;
	setp.lt.f64 	%p41, %fd45, 0d0000000000000000;
	add.f64 	%fd63, %fd45, 0d7FF0000000000000;
	selp.f64 	%fd64, 0d0000000000000000, %fd63, %p41;
	setp.geu.f32 	%p42, %f2, 0f40874800;
	shr.u32 	%r381, %r375, 31;
	add.s32 	%r382, %r375, %r381;
	shr.s32 	%r383, %r382, 1;
	shl.b32 	%r384, %r383, 20;
	add.s32 	%r385, %r377, %r384;
	mov.b64 	%fd65, {%r376, %r385};
	sub.s32 	%r386, %r375, %r383;
	shl.b32 	%r387, %r386, 20;
	add.s32 	%r388, %r387, 1072693248;
	mov.b32 	%r389, 0;
	mov.b64 	%fd66, {%r389, %r388};
	mul.f64 	%fd67, %fd66, %fd65;
	ld.global.f64 	%fd68, [%rd13];
	mul.wide.s32 	%rd41, %r190, 8;
	add.s64 	%rd18, %rd2, %rd41;
	ld.global.f64 	%fd69, [%rd18];
	sub.f64 	%fd70, %fd68, %fd69;
	selp.f64 	%fd71, %fd64, %fd67, %p42;
	selp.f64 	%fd72, %fd62, %fd71, %p40;
	add.f64 	%fd73, %fd72, 0d3FF0000000000000;
	rcp.rn.f64 	%fd74, %fd73;
	mul.f64 	%fd5, %fd44, %fd74;
	mul.f64 	%fd75, %fd1, %fd5;
	sub.f64 	%fd76, %fd68, %fd75;
	fma.rn.f64 	%fd77, %fd76, 0dBFE0000000000000, %fd70;
	atom.global.add.f64 	%fd78, [%rd18], %fd77;
	div.rn.f64 	%fd79, %fd77, 0d40AF400000000000;
	atom.global.add.f64 	%fd80, [%rd13], %fd79;
	@%p29 bra 	$L__BB0_53;
	or.b32  	%r489, %r2, 64;
	ld.global.f64 	%fd81, [%rd13+256];
	ld.global.f64 	%fd82, [%rd18+256];
	sub.f64 	%fd83, %fd81, %fd82;
	ld.global.nc.f64 	%fd84, [%rd17+256];
	mul.f64 	%fd85, %fd84, %fd5;
	sub.f64 	%fd86, %fd81, %fd85;
	fma.rn.f64 	%fd87, %fd86, 0dBFE0000000000000, %fd83;
	atom.global.add.f64 	%fd88, [%rd18+256], %fd87;
	div.rn.f64 	%fd89, %fd87, 0d40AF400000000000;
	atom.global.add.f64 	%fd90, [%rd13+256], %fd89;
$L__BB0_53:
	mul.wide.u32 	%rd42, %r489, 8;
	add.s64 	%rd47, %rd14, %rd42;
	add.s32 	%r488, %r489, %r189;
$L__BB0_54:
	mul.wide.s32 	%rd43, %r488, 8;
	add.s64 	%rd44, %rd1, %rd43;
	add.s64 	%rd45, %rd15, %rd43;
	ld.global.f64 	%fd91, [%rd47+-512];
	ld.global.f64 	%fd92, [%rd45+-512];
	sub.f64 	%fd93, %fd91, %fd92;
	ld.global.nc.f64 	%fd94, [%rd44];
	mul.f64 	%fd95, %fd94, %fd5;
	sub.f64 	%fd96, %fd91, %fd95;
	mul.f64 	%fd97, %fd96, 0d3FE0000000000000;
	sub.f64 	%fd98, %fd93, %fd97;
	atom.global.add.f64 	%fd99, [%rd45+-512], %fd98;
	div.rn.f64 	%fd100, %fd98, 0d40AF400000000000;
	atom.global.add.f64 	%fd101, [%rd47+-512], %fd100;
	ld.global.f64 	%fd102, [%rd47+-256];
	ld.global.f64 	%fd103, [%rd45+-256];
	sub.f64 	%fd104, %fd102, %fd103;
	ld.global.nc.f64 	%fd105, [%rd44+256];
	mul.f64 	%fd106, %fd105, %fd5;
	sub.f64 	%fd107, %fd102, %fd106;
	mul.f64 	%fd108, %fd107, 0d3FE0000000000000;
	sub.f64 	%fd109, %fd104, %fd108;
	atom.global.add.f64 	%fd110, [%rd45+-256], %fd109;
	div.rn.f64 	%fd111, %fd109, 0d40AF400000000000;
	atom.global.add.f64 	%fd112, [%rd47+-256], %fd111;
	ld.global.f64 	%fd113, [%rd47];
	ld.global.f64 	%fd114, [%rd45];
	sub.f64 	%fd115, %fd113, %fd114;
	ld.global.nc.f64 	%fd116, [%rd44+512];
	mul.f64 	%fd117, %fd116, %fd5;
	sub.f64 	%fd118, %fd113, %fd117;
	mul.f64 	%fd119, %fd118, 0d3FE0000000000000;
	sub.f64 	%fd120, %fd115, %fd119;
	atom.global.add.f64 	%fd121, [%rd45], %fd120;
	div.rn.f64 	%fd122, %fd120, 0d40AF400000000000;
	atom.global.add.f64 	%fd123, [%rd47], %fd122;
	ld.global.f64 	%fd124, [%rd47+256];
	ld.global.f64 	%fd125, [%rd45+256];
	sub.f64 	%fd126, %fd124, %fd125;
	ld.global.nc.f64 	%fd127, [%rd44+768];
	mul.f64 	%fd128, %fd127, %fd5;
	sub.f64 	%fd129, %fd124, %fd128;
	mul.f64 	%fd130, %fd129, 0d3FE0000000000000;
	sub.f64 	%fd131, %fd126, %fd130;
	atom.global.add.f64 	%fd132, [%rd45+256], %fd131;
	div.rn.f64 	%fd133, %fd131, 0d40AF400000000000;
	atom.global.add.f64 	%fd134, [%rd47+256], %fd133;
	add.s32 	%r197, %r489, 128;
	add.s64 	%rd47, %rd47, 1024;
	add.s32 	%r488, %r488, 128;
	setp.lt.u32 	%p43, %r489, 172;
	mov.u32 	%r489, %r197;
	@%p43 bra 	$L__BB0_54;
	bra.uni 	$L__BB0_46;
$L__BB0_55:
	ret;

}
	// .globl	_Z10initCurandP17curandStateXORWOWy
.visible .entry _Z10initCurandP17curandStateXORWOWy(
	.param .u64 .ptr .align 1 _Z10initCurandP17curandStateXORWOWy_param_0,
	.param .u64 _Z10initCurandP17curandStateXORWOWy_param_1
)
{
	.reg .pred 	%p<24>;
	.reg .b32 	%r<413>;
	.reg .b64 	%rd<19>;

	ld.param.u64 	%rd8, [_Z10initCurandP17curandStateXORWOWy_param_0];
	ld.param.u64 	%rd9, [_Z10initCurandP17curandStateXORWOWy_param_1];
	cvta.to.global.u64 	%rd10, %rd8;
	mov.u32 	%r182, %ctaid.x;
	mov.u32 	%r183, %ntid.x;
	mov.u32 	%r184, %tid.x;
	mad.lo.s32 	%r185, %r182, %r183, %r184;
	cvt.s64.s32 	%rd18, %r185;
	mul.wide.s32 	%rd11, %r185, 48;
	add.s64 	%rd2, %rd10, %rd11;
	cvt.u32.u64 	%r186, %rd9;
	xor.b32  	%r187, %r186, -1429050551;
	mul.lo.s32 	%r188, %r187, 1099087573;
	{ .reg .b32 tmp; mov.b64 {tmp, %r189}, %rd9; }
	xor.b32  	%r190, %r189, -136515619;
	mul.lo.s32 	%r191, %r190, -1703105765;
	add.s32 	%r192, %r188, %r191;
	add.s32 	%r193, %r192, 6615241;
	add.s32 	%r194, %r188, 123456789;
	st.global.v2.u32 	[%rd2], {%r193, %r194};
	xor.b32  	%r195, %r188, 362436069;
	add.s32 	%r196, %r191, 521288629;
	st.global.v2.u32 	[%rd2+8], {%r195, %r196};
	xor.b32  	%r197, %r191, 88675123;
	add.s32 	%r198, %r188, 5783321;
	st.global.v2.u32 	[%rd2+16], {%r197, %r198};
	setp.eq.s32 	%p1, %r185, 0;
	@%p1 bra 	$L__BB1_42;
	mov.b32 	%r319, 0;
$L__BB1_2:
	and.b64  	%rd4, %rd18, 3;
	setp.eq.s64 	%p2, %rd4, 0;
	@%p2 bra 	$L__BB1_41;
	mul.wide.u32 	%rd12, %r319, 3200;
	mov.u64 	%rd13, precalc_xorwow_matrix;
	add.s64 	%rd5, %rd13, %rd12;
	cvt.u32.u64 	%r2, %rd4;
	mov.b32 	%r320, 0;
$L__BB1_4:
	mov.b32 	%r333, 0;
	mov.u32 	%r334, %r333;
	mov.u32 	%r335, %r333;
	mov.u32 	%r336, %r333;
	mov.u32 	%r337, %r333;
	mov.u32 	%r326, %r333;
$L__BB1_5:
	mul.wide.u32 	%rd14, %r326, 4;
	add.s64 	%rd15, %rd2, %rd14;
	ld.global.u32 	%r10, [%rd15+4];
	shl.b32 	%r11, %r326, 5;
	mov.b32 	%r332, 0;
$L__BB1_6:
	.pragma "nounroll";
	shr.u32 	%r203, %r10, %r332;
	and.b32  	%r204, %r203, 1;
	setp.eq.b32 	%p3, %r204, 1;
	not.pred 	%p4, %p3;
	add.s32 	%r205, %r11, %r332;
	mul.lo.s32 	%r206, %r205, 5;
	mul.wide.u32 	%rd16, %r206, 4;
	add.s64 	%rd6, %rd5, %rd16;
	@%p4 bra 	$L__BB1_8;
	ld.global.u32 	%r207, [%rd6];
	xor.b32  	%r337, %r337, %r207;
	ld.global.u32 	%r208, [%rd6+4];
	xor.b32  	%r336, %r336, %r208;
	ld.global.u32 	%r209, [%rd6+8];
	xor.b32  	%r335, %r335, %r209;
	ld.global.u32 	%r210, [%rd6+12];
	xor.b32  	%r334, %r334, %r210;
	ld.global.u32 	%r211, [%rd6+16];
	xor.b32  	%r333, %r333, %r211;
$L__BB1_8:
	and.b32  	%r213, %r203, 2;
	setp.eq.s32 	%p5, %r213, 0;
	@%p5 bra 	$L__BB1_10;
	ld.global.u32 	%r214, [%rd6+20];
	xor.b32  	%r337, %r337, %r214;
	ld.global.u32 	%r215, [%rd6+24];
	xor.b32  	%r336, %r336, %r215;
	ld.global.u32 	%r216, [%rd6+28];
	xor.b32  	%r335, %r335, %r216;
	ld.global.u32 	%r217, [%rd6+32];
	xor.b32  	%r334, %r334, %r217;
	ld.global.u32 	%r218, [%rd6+36];
	xor.b32  	%r333, %r333, %r218;
$L__BB1_10:
	and.b32  	%r220, %r203, 4;
	setp.eq.s32 	%p6, %r220, 0;
	@%p6 bra 	$L__BB1_12;
	ld.global.u32 	%r221, [%rd6+40];
	xor.b32  	%r337, %r337, %r221;
	ld.global.u32 	%r222, [%rd6+44];
	xor.b32  	%r336, %r336, %r222;
	ld.global.u32 	%r223, [%rd6+48];
	xor.b32  	%r335, %r335, %r223;
	ld.global.u32 	%r224, [%rd6+52];
	xor.b32  	%r334, %r334, %r224;
	ld.global.u32 	%r225, [%rd6+56];
	xor.b32  	%r333, %r333, %r225;
$L__BB1_12:
	and.b32  	%r227, %r203, 8;
	setp.eq.s32 	%p7, %r227, 0;
	@%p7 bra 	$L__BB1_14;
	ld.global.u32 	%r228, [%rd6+60];
	xor.b32  	%r337, %r337, %r228;
	ld.global.u32 	%r229, [%rd6+64];
	xor.b32  	%r336, %r336, %r229;
	ld.global.u32 	%r230, [%rd6+68];
	xor.b32  	%r335, %r335, %r230;
	ld.global.u32 	%r231, [%rd6+72];
	xor.b32  	%r334, %r334, %r231;
	ld.global.u32 	%r232, [%rd6+76];
	xor.b32  	%r333, %r333, %r232;
$L__BB1_14:
	and.b32  	%r234, %r203, 16;
	setp.eq.s32 	%p8, %r234, 0;
	@%p8 bra 	$L__BB1_16;
	ld.global.u32 	%r235, [%rd6+80];
	xor.b32  	%r337, %r337, %r235;
	ld.global.u32 	%r236, [%rd6+84];
	xor.b32  	%r336, %r336, %r236;
	ld.global.u32 	%r237, [%rd6+88];
	xor.b32  	%r335, %r335, %r237;
	ld.global.u32 	%r238, [%rd6+92];
	xor.b32  	%r334, %r334, %r238;
	ld.global.u32 	%r239, [%rd6+96];
	xor.b32  	%r333, %r333, %r239;
$L__BB1_16:
	and.b32  	%r241, %r203, 32;
	setp.eq.s32 	%p9, %r241, 0;
	@%p9 bra 	$L__BB1_18;
	ld.global.u32 	%r242, [%rd6+100];
	xor.b32  	%r337, %r337, %r242;
	ld.global.u32 	%r243, [%rd6+104];
	xor.b32  	%r336, %r336, %r243;
	ld.global.u32 	%r244, [%rd6+108];
	xor.b32  	%r335, %r335, %r244;
	ld.global.u32 	%r245, [%rd6+112];
	xor.b32  	%r334, %r334, %r245;
	ld.global.u32 	%r246, [%rd6+116];
	xor.b32  	%r333, %r333, %r246;
$L__BB1_18:
	and.b32  	%r248, %r203, 64;
	setp.eq.s32 	%p10, %r248, 0;
	@%p10 bra 	$L__BB1_20;
	ld.global.u32 	%r249, [%rd6+120];
	xor.b32  	%r337, %r337, %r249;
	ld.global.u32 	%r250, [%rd6+124];
	xor.b32  	%r336, %r336, %r250;
	ld.global.u32 	%r251, [%rd6+128];
	xor.b32  	%r335, %r335, %r251;
	ld.global.u32 	%r252, [%rd6+132];
	xor.b32  	%r334, %r334, %r252;
	ld.global.u32 	%r253, [%rd6+136];
	xor.b32  	%r333, %r333, %r253;
$L__BB1_20:
	and.b32  	%r255, %r203, 128;
	setp.eq.s32 	%p11, %r255, 0;
	@%p11 bra 	$L__BB1_22;
	ld.global.u32 	%r256, [%rd6+140];
	xor.b32  	%r337, %r337, %r256;
	ld.global.u32 	%r257, [%rd6+144];
	xor.b32  	%r336, %r336, %r257;
	ld.global.u32 	%r258, [%rd6+148];
	xor.b32  	%r335, %r335, %r258;
	ld.global.u32 	%r259, [%rd6+152];
	xor.b32  	%r334, %r334, %r259;
	ld.global.u32 	%r260, [%rd6+156];
	xor.b32  	%r333, %r333, %r260;
$L__BB1_22:
	and.b32  	%r262, %r203, 256;
	setp.eq.s32 	%p12, %r262, 0;
	@%p12 bra 	$L__BB1_24;
	ld.global.u32 	%r263, [%rd6+160];
	xor.b32  	%r337, %r337, %r263;
	ld.global.u32 	%r264, [%rd6+164];
	xor.b32  	%r336, %r336, %r264;
	ld.global.u32 	%r265, [%rd6+168];
	xor.b32  	%r335, %r335, %r265;
	ld.global.u32 	%r266, [%rd6+172];
	xor.b32  	%r334, %r334, %r266;
	ld.global.u32 	%r267, [%rd6+176];
	xor.b32  	%r333, %r333, %r267;
$L__BB1_24:
	and.b32  	%r269, %r203, 512;
	setp.eq.s32 	%p13, %r269, 0;
	@%p13 bra 	$L__BB1_26;
	ld.global.u32 	%r270, [%rd6+180];
	xor.b32  	%r337, %r337, %r270;
	ld.global.u32 	%r271, [%rd6+184];
	xor.b32  	%r336, %r336, %r271;
	ld.global.u32 	%r272, [%rd6+188];
	xor.b32  	%r335, %r335, %r272;
	ld.global.u32 	%r273, [%rd6+192];
	xor.b32  	%r334, %r334, %r273;
	ld.global.u32 	%r274, [%rd6+196];
	xor.b32  	%r333, %r333, %r274;
$L__BB1_26:
	and.b32  	%r276, %r203, 1024;
	setp.eq.s32 	%p14, %r276, 0;
	@%p14 bra 	$L__BB1_28;
	ld.global.u32 	%r277, [%rd6+200];
	xor.b32  	%r337, %r337, %r277;
	ld.global.u32 	%r278, [%rd6+204];
	xor.b32  	%r336, %r336, %r278;
	ld.global.u32 	%r279, [%rd6+208];
	xor.b32  	%r335, %r335, %r279;
	ld.global.u32 	%r280, [%rd6+212];
	xor.b32  	%r334, %r334, %r280;
	ld.global.u32 	%r281, [%rd6+216];
	xor.b32  	%r333, %r333, %r281;
$L__BB1_28:
	and.b32  	%r283, %r203, 2048;
	setp.eq.s32 	%p15, %r283, 0;
	@%p15 bra 	$L__BB1_30;
	ld.global.u32 	%r284, [%rd6+220];
	xor.b32  	%r337, %r337, %r284;
	ld.global.u32 	%r285, [%rd6+224];
	xor.b32  	%r336, %r336, %r285;
	ld.global.u32 	%r286, [%rd6+228];
	xor.b32  	%r335, %r335, %r286;
	ld.global.u32 	%r287, [%rd6+232];
	xor.b32  	%r334, %r334, %r287;
	ld.global.u32 	%r288, [%rd6+236];
	xor.b32  	%r333, %r333, %r288;
$L__BB1_30:
	and.b32  	%r290, %r203, 4096;
	setp.eq.s32 	%p16, %r290, 0;
	@%p16 bra 	$L__BB1_32;
	ld.global.u32 	%r291, [%rd6+240];
	xor.b32  	%r337, %r337, %r291;
	ld.global.u32 	%r292, [%rd6+244];
	xor.b32  	%r336, %r336, %r292;
	ld.global.u32 	%r293, [%rd6+248];
	xor.b32  	%r335, %r335, %r293;
	ld.global.u32 	%r294, [%rd6+252];
	xor.b32  	%r334, %r334, %r294;
	ld.global.u32 	%r295, [%rd6+256];
	xor.b32  	%r333, %r333, %r295;
$L__BB1_32:
	and.b32  	%r297, %r203, 8192;
	setp.eq.s32 	%p17, %r297, 0;
	@%p17 bra 	$L__BB1_34;
	ld.global.u32 	%r298, [%rd6+260];
	xor.b32  	%r337, %r337, %r298;
	ld.global.u32 	%r299, [%rd6+264];
	xor.b32  	%r336, %r336, %r299;
	ld.global.u32 	%r300, [%rd6+268];
	xor.b32  	%r335, %r335, %r300;
	ld.global.u32 	%r301, [%rd6+272];
	xor.b32  	%r334, %r334, %r301;
	ld.global.u32 	%r302, [%rd6+276];
	xor.b32  	%r333, %r333, %r302;
$L__BB1_34:
	and.b32  	%r304, %r203, 16384;
	setp.eq.s32 	%p18, %r304, 0;
	@%p18 bra 	$L__BB1_36;
	ld.global.u32 	%r305, [%rd6+280];
	xor.b32  	%r337, %r337, %r305;
	ld.global.u32 	%r306, [%rd6+284];
	xor.b32  	%r336, %r336, %r306;
	ld.global.u32 	%r307, [%rd6+288];
	xor.b32  	%r335, %r335, %r307;
	ld.global.u32 	%r308, [%rd6+292];
	xor.b32  	%r334, %r334, %r308;
	ld.global.u32 	%r309, [%rd6+296];
	xor.b32  	%r333, %r333, %r309;
$L__BB1_36:
	and.b32  	%r311, %r203, 32768;
	setp.eq.s32 	%p19, %r311, 0;
	@%p19 bra 	$L__BB1_38;
	ld.global.u32 	%r312, [%rd6+300];
	xor.b32  	%r337, %r337, %r312;
	ld.global.u32 	%r313, [%rd6+304];
	xor.b32  	%r336, %r336, %r313;
	ld.global.u32 	%r314, [%rd6+308];
	xor.b32  	%r335, %r335, %r314;
	ld.global.u32 	%r315, [%rd6+312];
	xor.b32  	%r334, %r334, %r315;
	ld.global.u32 	%r316, [%rd6+316];
	xor.b32  	%r333, %r333, %r316;
$L__BB1_38:
	add.s32 	%r332, %r332, 16;
	setp.ne.s32 	%p20, %r332, 32;
	@%p20 bra 	$L__BB1_6;
	mad.lo.s32 	%r317, %r326, -31, %r11;
	add.s32 	%r326, %r317, 1;
	setp.ne.s32 	%p21, %r326, 5;
	@%p21 bra 	$L__BB1_5;
	st.global.u32 	[%rd2+4], %r337;
	st.global.u32 	[%rd2+8], %r336;
	st.global.u32 	[%rd2+12], %r335;
	st.global.u32 	[%rd2+16], %r334;
	st.global.u32 	[%rd2+20], %r333;
	add.s32 	%r320, %r320, 1;
	setp.lt.u32 	%p22, %r320, %r2;
	@%p22 bra 	$L__BB1_4;
$L__BB1_41:
	shr.u64 	%rd7, %rd18, 2;
	add.s32 	%r319, %r319, 1;
	setp.gt.u64 	%p23, %rd18, 3;
	mov.u64 	%rd18, %rd7;
	@%p23 bra 	$L__BB1_2;
$L__BB1_42:
	mov.b32 	%r318, 0;
	st.global.v2.u32 	[%rd2+24], {%r318, %r318};
	st.global.u32 	[%rd2+32], %r318;
	mov.b64 	%rd17, 0;
	st.global.u64 	[%rd2+40], %rd17;
	ret;

}


// ===== COMPILED SASS (sm_100) =====

	.target	sm_100

	.elftype	@"ET_EXEC"


//--------------------- .note.nv.tkinfo           --------------------------
	.section	.note.nv.tkinfo,"",@"SHT_NOTE"
	.sectionflags	@"SHF_NOTE_NV_TKINFO"
	.tkinfo
        /*0018*/ 	.word	0x00000002
        /*0030*/ 	.string	""
        /*0030*/ 	.string	"ptxas"
        /*0030*/ 	.string	"Cuda compilation tools, release 13.0, V13.0.88"
        /*0030*/ 	.string	"Build cuda_13.0.r13.0/compiler.36424714_0"
        /*0030*/ 	.string	"-arch sm_100 -m 64 "



//--------------------- .note.nv.cuinfo           --------------------------
	.section	.note.nv.cuinfo,"",@"SHT_NOTE"
	.sectionflags	@"SHF_NOTE_NV_CUINFO"
        /*0018*/ 	.short	0x0002
        /*001a*/ 	.short	0x0064
        /*001c*/ 	.short	0x0082
	.zero		2


//--------------------- .nv.info                  --------------------------
	.section	.nv.info,"",@"SHT_CUDA_INFO"
	.align	4


	//----- nvinfo : EIATTR_REGCOUNT
	.align		4
        /*0000*/ 	.byte	0x04, 0x2f
        /*0002*/ 	.short	(.L_10 - .L_9)
	.align		4
.L_9:
        /*0004*/ 	.word	index@(_Z9run_asyncPKdS0_PdS1_S1_P17curandStateXORWOWPi)
        /*0008*/ 	.word	0x00000027


	//----- nvinfo : EIATTR_FRAME_SIZE
	.align		4
.L_10:
        /*000c*/ 	.byte	0x04, 0x11
        /*000e*/ 	.short	(.L_12 - .L_11)
	.align		4
.L_11:
        /*0010*/ 	.word	index@($__internal_1_$__cuda_sm20_div_rn_f64_full)
        /*0014*/ 	.word	0x00000000


	//----- nvinfo : EIATTR_FRAME_SIZE
	.align		4
.L_12:
        /*0018*/ 	.byte	0x04, 0x11
        /*001a*/ 	.short	(.L_14 - .L_13)
	.align		4
.L_13:
        /*001c*/ 	.word	index@($__internal_0_$__cuda_sm20_dblrcp_rn_slowpath_v3)
        /*0020*/ 	.word	0x00000000


	//----- nvinfo : EIATTR_FRAME_SIZE
	.align		4
.L_14:
        /*0024*/ 	.byte	0x04, 0x11
        /*0026*/ 	.short	(.L_16 - .L_15)
	.align		4
.L_15:
        /*0028*/ 	.word	index@(_Z9run_asyncPKdS0_PdS1_S1_P17curandStateXORWOWPi)
        /*002c*/ 	.word	0x00000000


	//----- nvinfo : EIATTR_REGCOUNT
	.align		4
.L_16:
        /*0030*/ 	.byte	0x04, 0x2f
        /*0032*/ 	.short	(.L_18 - .L_17)
	.align		4
.L_17:
        /*0034*/ 	.word	index@(_Z10initCurandP17curandStateXORWOWy)
        /*0038*/ 	.word	0x0000001f


	//----- nvinfo : EIATTR_FRAME_SIZE
	.align		4
.L_18:
        /*003c*/ 	.byte	0x04, 0x11
        /*003e*/ 	.short	(.L_20 - .L_19)
	.align		4
.L_19:
        /*0040*/ 	.word	index@(_Z10initCurandP17curandStateXORWOWy)
        /*0044*/ 	.word	0x00000000


	//----- nvinfo : EIATTR_MIN_STACK_SIZE
	.align		4
.L_20:
        /*0048*/ 	.byte	0x04, 0x12
        /*004a*/ 	.short	(.L_22 - .L_21)
	.align		4
.L_21:
        /*004c*/ 	.word	index@(_Z10initCurandP17curandStateXORWOWy)
        /*0050*/ 	.word	0x00000000


	//----- nvinfo : EIATTR_MIN_STACK_SIZE
	.align		4
.L_22:
        /*0054*/ 	.byte	0x04, 0x12
        /*0056*/ 	.short	(.L_24 - .L_23)
	.align		4
.L_23:
        /*0058*/ 	.word	index@(_Z9run_asyncPKdS0_PdS1_S1_P17curandStateXORWOWPi)
        /*005c*/ 	.word	0x00000000
.L_24:


//--------------------- .nv.compat                --------------------------
	.section	.nv.compat,"",@"SHT_CUDA_COMPAT_INFO"
	.align	4
        /*0000*/ 	.byte	0x02, 0x09, 0x00, 0x00, 0x02, 0x02, 0x01, 0x00, 0x02, 0x05, 0x05, 0x00, 0x03, 0x07, 0x01, 0x01
        /*0010*/ 	.byte	0x02, 0x03, 0x00, 0x00, 0x02, 0x06, 0x01, 0x00, 0x04, 0x0b, 0x08, 0x00, 0x01, 0x00, 0x00, 0x00
        /*0020*/ 	.byte	0x00, 0x00, 0x00, 0x00


//--------------------- .nv.info._Z10initCurandP17curandStateXORWOWy --------------------------
	.section	.nv.info._Z10initCurandP17curandStateXORWOWy,"",@"SHT_CUDA_INFO"
	.sectionflags	@""
	.align	4


	//----- nvinfo : EIATTR_CUDA_API_VERSION
	.align		4
        /*0000*/ 	.byte	0x04, 0x37
        /*0002*/ 	.short	(.L_26 - .L_25)
.L_25:
        /*0004*/ 	.word	0x00000082


	//----- nvinfo : EIATTR_KPARAM_INFO
	.align		4
.L_26:
        /*0008*/ 	.byte	0x04, 0x17
        /*000a*/ 	.short	(.L_28 - .L_27)
.L_27:
        /*000c*/ 	.word	0x00000000
        /*0010*/ 	.short	0x0001
        /*0012*/ 	.short	0x0008
        /*0014*/ 	.byte	0x00, 0xf0, 0x21, 0x00


	//----- nvinfo : EIATTR_KPARAM_INFO
	.align		4
.L_28:
        /*0018*/ 	.byte	0x04, 0x17
        /*001a*/ 	.short	(.L_30 - .L_29)
.L_29:
        /*001c*/ 	.word	0x00000000
        /*0020*/ 	.short	0x0000
        /*0022*/ 	.short	0x0000
        /*0024*/ 	.byte	0x00, 0xf5, 0x21, 0x00


	//----- nvinfo : EIATTR_SPARSE_MMA_MASK
	.align		4
.L_30:
        /*0028*/ 	.byte	0x03, 0x50
        /*002a*/ 	.short	0x0000


	//----- nvinfo : EIATTR_MAXREG_COUNT
	.align		4
        /*002c*/ 	.byte	0x03, 0x1b
        /*002e*/ 	.short	0x00ff


	//----- nvinfo : EIATTR_MERCURY_ISA_VERSION
	.align		4
        /*0030*/ 	.byte	0x03, 0x5f
        /*0032*/ 	.short	0x0101


	//----- nvinfo : EIATTR_VRC_CTA_INIT_COUNT
	.align		4
        /*0034*/ 	.byte	0x02, 0x4a
	.zero		1
	.zero		1


	//----- nvinfo : EIATTR_EXIT_INSTR_OFFSETS
	.align		4
        /*0038*/ 	.byte	0x04, 0x1c
        /*003a*/ 	.short	(.L_32 - .L_31)


	//   ....[0]....
.L_31:
        /*003c*/ 	.word	0x00000ed0


	//----- nvinfo : EIATTR_CRS_STACK_SIZE
	.align		4
.L_32:
        /*0040*/ 	.byte	0x04, 0x1e
        /*0042*/ 	.short	(.L_34 - .L_33)
.L_33:
        /*0044*/ 	.word	0x00000000


	//----- nvinfo : EIATTR_CBANK_PARAM_SIZE
	.align		4
.L_34:
        /*0048*/ 	.byte	0x03, 0x19
        /*004a*/ 	.short	0x0010


	//----- nvinfo : EIATTR_PARAM_CBANK
	.align		4
        /*004c*/ 	.byte	0x04, 0x0a
        /*004e*/ 	.short	(.L_36 - .L_35)
	.align		4
.L_35:
        /*0050*/ 	.word	index@(.nv.constant0._Z10initCurandP17curandStateXORWOWy)
        /*0054*/ 	.short	0x0380
        /*0056*/ 	.short	0x0010


	//----- nvinfo : EIATTR_SW_WAR
	.align		4
.L_36:
        /*0058*/ 	.byte	0x04, 0x36
        /*005a*/ 	.short	(.L_38 - .L_37)
.L_37:
        /*005c*/ 	.word	0x00000008
.L_38:


//--------------------- .nv.info._Z9run_asyncPKdS0_PdS1_S1_P17curandStateXORWOWPi --------------------------
	.section	.nv.info._Z9run_asyncPKdS0_PdS1_S1_P17curandStateXORWOWPi,"",@"SHT_CUDA_INFO"
	.sectionflags	@""
	.align	4


	//----- nvinfo : EIATTR_CUDA_API_VERSION
	.align		4
        /*0000*/ 	.byte	0x04, 0x37
        /*0002*/ 	.short	(.L_40 - .L_39)
.L_39:
        /*0004*/ 	.word	0x00000082


	//----- nvinfo : EIATTR_KPARAM_INFO
	.align		4
.L_40:
        /*0008*/ 	.byte	0x04, 0x17
        /*000a*/ 	.short	(.L_42 - .L_41)
.L_41:
        /*000c*/ 	.word	0x00000000
        /*0010*/ 	.short	0x0006
        /*0012*/ 	.short	0x0030
        /*0014*/ 	.byte	0x00, 0xf5, 0x21, 0x00


	//----- nvinfo : EIATTR_KPARAM_INFO
	.align		4
.L_42:
        /*0018*/ 	.byte	0x04, 0x17
        /*001a*/ 	.short	(.L_44 - .L_43)
.L_43:
        /*001c*/ 	.word	0x00000000
        /*0020*/ 	.short	0x0005
        /*0022*/ 	.short	0x0028
        /*0024*/ 	.byte	0x00, 0xf5, 0x21, 0x00


	//----- nvinfo : EIATTR_KPARAM_INFO
	.align		4
.L_44:
        /*0028*/ 	.byte	0x04, 0x17
        /*002a*/ 	.short	(.L_46 - .L_45)
.L_45:
        /*002c*/ 	.word	0x00000000
        /*0030*/ 	.short	0x0004
        /*0032*/ 	.short	0x0020
        /*0034*/ 	.byte	0x00, 0xf5, 0x21, 0x00


	//----- nvinfo : EIATTR_KPARAM_INFO
	.align		4
.L_46:
        /*0038*/ 	.byte	0x04, 0x17
        /*003a*/ 	.short	(.L_48 - .L_47)
.L_47:
        /*003c*/ 	.word	0x00000000
        /*0040*/ 	.short	0x0003
        /*0042*/ 	.short	0x0018
        /*0044*/ 	.byte	0x00, 0xf5, 0x21, 0x00


	//----- nvinfo : EIATTR_KPARAM_INFO
	.align		4
.L_48:
        /*0048*/ 	.byte	0x04, 0x17
        /*004a*/ 	.short	(.L_50 - .L_49)
.L_49:
        /*004c*/ 	.word	0x00000000
        /*0050*/ 	.short	0x0002
        /*0052*/ 	.short	0x0010
        /*0054*/ 	.byte	0x00, 0xf5, 0x21, 0x00


	//----- nvinfo : EIATTR_KPARAM_INFO
	.align		4
.L_50:
        /*0058*/ 	.byte	0x04, 0x17
        /*005a*/ 	.short	(.L_52 - .L_51)
.L_51:
        /*005c*/ 	.word	0x00000000
        /*0060*/ 	.short	0x0001
        /*0062*/ 	.short	0x0008
        /*0064*/ 	.byte	0x00, 0xf5, 0x21, 0x00


	//----- nvinfo : EIATTR_KPARAM_INFO
	.align		4
.L_52:
        /*0068*/ 	.byte	0x04, 0x17
        /*006a*/ 	.short	(.L_54 - .L_53)
.L_53:
        /*006c*/ 	.word	0x00000000
        /*0070*/ 	.short	0x0000
        /*0072*/ 	.short	0x0000
        /*0074*/ 	.byte	0x00, 0xf5, 0x21, 0x00


	//----- nvinfo : EIATTR_SPARSE_MMA_MASK
	.align		4
.L_54:
        /*0078*/ 	.byte	0x03, 0x50
        /*007a*/ 	.short	0x0000


	//----- nvinfo : EIATTR_MAXREG_COUNT
	.align		4
        /*007c*/ 	.byte	0x03, 0x1b
        /*007e*/ 	.short	0x00ff


	//----- nvinfo : EIATTR_MERCURY_ISA_VERSION
	.align		4
        /*0080*/ 	.byte	0x03, 0x5f
        /*0082*/ 	.short	0x0101


	//----- nvinfo : EIATTR_INT_WARP_WIDE_INSTR_OFFSETS
	.align		4
        /*0084*/ 	.byte	0x04, 0x31
        /*0086*/ 	.short	(.L_56 - .L_55)


	//   ....[0]....
.L_55:
        /*0088*/ 	.word	0x00001030


	//----- nvinfo : EIATTR_COOP_GROUP_MASK_REGIDS
	.align		4
.L_56:
        /*008c*/ 	.byte	0x04, 0x29
        /*008e*/ 	.short	(.L_58 - .L_57)


	//   ....[0]....
.L_57:
        /*0090*/ 	.word	0xffffffff


	//   ....[1]....
        /*0094*/ 	.word	0xffffffff


	//   ....[2]....
        /*0098*/ 	.word	0xffffffff


	//   ....[3]....
        /*009c*/ 	.word	0xffffffff


	//   ....[4]....
        /*00a0*/ 	.word	0xffffffff


	//   ....[5]....
        /*00a4*/ 	.word	0xffffffff


	//   ....[6]....
        /*00a8*/ 	.word	0xffffffff


	//   ....[7]....
        /*00ac*/ 	.word	0xffffffff


	//   ....[8]....
        /*00b0*/ 	.word	0xffffffff


	//   ....[9]....
        /*00b4*/ 	.word	0xffffffff


	//   ....[10]....
        /*00b8*/ 	.word	0xffffffff


	//   ....[11]....
        /*00bc*/ 	.word	0xffffffff


	//----- nvinfo : EIATTR_COOP_GROUP_INSTR_OFFSETS
	.align		4
.L_58:
        /*00c0*/ 	.byte	0x04, 0x28
        /*00c2*/ 	.short	(.L_60 - .L_59)


	//   ....[0]....
.L_59:
        /*00c4*/ 	.word	0x000011e0


	//   ....[1]....
        /*00c8*/ 	.word	0x00001410


	//   ....[2]....
        /*00cc*/ 	.word	0x00001470


	//   ....[3]....
        /*00d0*/ 	.word	0x00001480


	//   ....[4]....
        /*00d4*/ 	.word	0x000014a0


	//   ....[5]....
        /*00d8*/ 	.word	0x000014b0


	//   ....[6]....
        /*00dc*/ 	.word	0x00001500


	//   ....[7]....
        /*00e0*/ 	.word	0x00001510


	//   ....[8]....
        /*00e4*/ 	.word	0x00001530


	//   ....[9]....
        /*00e8*/ 	.word	0x00001540


	//   ....[10]....
        /*00ec*/ 	.word	0x00001560


	//   ....[11]....
        /*00f0*/ 	.word	0x00001570


	//----- nvinfo : EIATTR_VRC_CTA_INIT_COUNT
	.align		4
.L_60:
        /*00f4*/ 	.byte	0x02, 0x4a
	.zero		1
	.zero		1


	//----- nvinfo : EIATTR_EXIT_INSTR_OFFSETS
	.align		4
        /*00f8*/ 	.byte	0x04, 0x1c
        /*00fa*/ 	.short	(.L_62 - .L_61)


	//   ....[0]....
.L_61:
        /*00fc*/ 	.word	0x00000f30


	//   ....[1]....
        /*0100*/ 	.word	0x00002770


	//----- nvinfo : EIATTR_CRS_STACK_SIZE
	.align		4
.L_62:
        /*0104*/ 	.byte	0x04, 0x1e
        /*0106*/ 	.short	(.L_64 - .L_63)
.L_63:
        /*0108*/ 	.word	0x00000000


	//----- nvinfo : EIATTR_CBANK_PARAM_SIZE
	.align		4
.L_64:
        /*010c*/ 	.byte	0x03, 0x19
        /*010e*/ 	.short	0x0038


	//----- nvinfo : EIATTR_PARAM_CBANK
	.align		4
        /*0110*/ 	.byte	0x04, 0x0a
        /*0112*/ 	.short	(.L_66 - .L_65)
	.align		4
.L_65:
        /*0114*/ 	.word	index@(.nv.constant0._Z9run_asyncPKdS0_PdS1_S1_P17curandStateXORWOWPi)
        /*0118*/ 	.short	0x0380
        /*011a*/ 	.short	0x0038


	//----- nvinfo : EIATTR_SW_WAR
	.align		4
.L_66:
        /*011c*/ 	.byte	0x04, 0x36
        /*011e*/ 	.short	(.L_68 - .L_67)
.L_67:
        /*0120*/ 	.word	0x00000008
.L_68:


//--------------------- .nv.callgraph             --------------------------
	.section	.nv.callgraph,"",@"SHT_CUDA_CALLGRAPH"
	.align	4
	.sectionentsize	8
	.align		4
        /*0000*/ 	.word	0x00000000
	.align		4
        /*0004*/ 	.word	0xffffffff
	.align		4
        /*0008*/ 	.word	0x00000000
	.align		4
        /*000c*/ 	.word	0xfffffffe
	.align		4
        /*0010*/ 	.word	0x00000000
	.align		4
        /*0014*/ 	.word	0xfffffffd
	.align		4
        /*0018*/ 	.word	0x00000000
	.align		4
        /*001c*/ 	.word	0xfffffffc


//--------------------- .nv.constant4             --------------------------
	.section	.nv.constant4,"a",@progbits
	.align	8
	.align		8
.nv.constant4:
        /*0000*/ 	.dword	precalc_xorwow_matrix
	.align		8
        /*0008*/ 	.dword	precalc_xorwow_offset_matrix
	.align		8
        /*0010*/ 	.dword	mrg32k3aM1
	.align		8
        /*0018*/ 	.dword	mrg32k3aM2
	.align		8
        /*0020*/ 	.dword	mrg32k3aM1SubSeq
	.align		8
        /*0028*/ 	.dword	mrg32k3aM2SubSeq
	.align		8
        /*0030*/ 	.dword	mrg32k3aM1Seq
	.align		8
        /*0038*/ 	.dword	mrg32k3aM2Seq


//--------------------- .nv.constant3             --------------------------
	.section	.nv.constant3,"a",@progbits
	.align	8
.nv.constant3:
	.type		__cr_lgamma_table,@object
	.size		__cr_lgamma_table,(.L_8 - __cr_lgamma_table)
__cr_lgamma_table:
        /*0000*/ 	.byte	0x00, 0x00, 0x00, 0x00, 0x00, 0x00, 0x00, 0x00, 0x00, 0x00, 0x00, 0x00, 0x00, 0x00, 0x00, 0x00
        /*0010*/ 	.byte	0xef, 0x39, 0xfa, 0xfe, 0x42, 0x2e, 0xe6, 0x3f, 0x02, 0x20, 0x2a, 0xfa, 0x0b, 0xab, 0xfc, 0x3f
        /*0020*/ 	.byte	0xf9, 0x2c, 0x92, 0x7c, 0xa7, 0x6c, 0x09, 0x40, 0xc9, 0x79, 0x44, 0x3c, 0x64, 0x26, 0x13, 0x40
        /*0030*/ 	.byte	0xca, 0x01, 0xcf, 0x3a, 0x27, 0x51, 0x1a, 0x40, 0x30, 0xcc, 0x2d, 0xf3, 0xe1, 0x0c, 0x21, 0x40
        /*0040*/ 	.byte	0x0d, 0xb7, 0xfc, 0x82, 0x8e, 0x35, 0x25, 0x40
.L_8:


//--------------------- .text._Z10initCurandP17curandStateXORWOWy --------------------------
	.section	.text._Z10initCurandP17curandStateXORWOWy,"ax",@progbits
	.align	128
        .global         _Z10initCurandP17curandStateXORWOWy
        .type           _Z10initCurandP17curandStateXORWOWy,@function
        .size           _Z10initCurandP17curandStateXORWOWy,(.L_x_51 - _Z10initCurandP17curandStateXORWOWy)
        .other          _Z10initCurandP17curandStateXORWOWy,@"STO_CUDA_ENTRY STV_DEFAULT"
_Z10initCurandP17curandStateXORWOWy:
.text._Z10initCurandP17curandStateXORWOWy:
[----:B------:R-:W-:Y:S01]  /*0000*/  LDC R1, c[0x0][0x37c] ;  /* 0x0000df00ff017b82 */ /* 0x000fe20000000800 */
[----:B------:R-:W0:Y:S07]  /*0010*/  S2R R4, SR_TID.X ;  /* 0x0000000000047919 */ /* 0x000e2e0000002100 */
[----:B------:R-:W1:Y:S01]  /*0020*/  LDC.64 R2, c[0x0][0x388] ;  /* 0x0000e200ff027b82 */ /* 0x000e620000000a00 */
[----:B------:R-:W2:Y:S01]  /*0030*/  LDCU.64 UR4, c[0x0][0x358] ;  /* 0x00006b00ff0477ac */ /* 0x000ea20008000a00 */
[----:B------:R-:W-:Y:S06]  /*0040*/  BSSY.RECONVERGENT B0, `(.L_x_0) ;  /* 0x00000e5000007945 */ /* 0x000fec0003800200 */
[----:B------:R-:W0:Y:S08]  /*0050*/  S2UR UR6, SR_CTAID.X ;  /* 0x00000000000679c3 */ /* 0x000e300000002500 */
[----:B------:R-:W0:Y:S08]  /*0060*/  LDC R13, c[0x0][0x360] ;  /* 0x0000d800ff0d7b82 */ /* 0x000e300000000800 */
[----:B------:R-:W3:Y:S01]  /*0070*/  LDC.64 R6, c[0x0][0x380] ;  /* 0x0000e000ff067b82 */ /* 0x000ee20000000a00 */
[----:B-1----:R-:W-:-:S02]  /*0080*/  LOP3.LUT R0, R2, 0xaad26b49, RZ, 0x3c, !PT ;  /* 0xaad26b4902007812 */ /* 0x002fc400078e3cff */
[----:B------:R-:W-:-:S03]  /*0090*/  LOP3.LUT R2, R3, 0xf7dcefdd, RZ, 0x3c, !PT ;  /* 0xf7dcefdd03027812 */ /* 0x000fc600078e3cff */
[----:B------:R-:W-:Y:S02]  /*00a0*/  IMAD R0, R0, 0x4182bed5, RZ ;  /* 0x4182bed500007824 */ /* 0x000fe400078e02ff */
[----:B------:R-:W-:Y:S02]  /*00b0*/  IMAD R3, R2, -0x658354e5, RZ ;  /* 0x9a7cab1b02037824 */ /* 0x000fe400078e02ff */
[C---:B------:R-:W-:Y:S01]  /*00c0*/  VIADD R5, R0.reuse, 0x75bcd15 ;  /* 0x075bcd1500057836 */ /* 0x040fe20000000000 */
[C---:B------:R-:W-:Y:S01]  /*00d0*/  LOP3.LUT R8, R0.reuse, 0x159a55e5, RZ, 0x3c, !PT ;  /* 0x159a55e500087812 */ /* 0x040fe200078e3cff */
[C---:B------:R-:W-:Y:S01]  /*00e0*/  VIADD R11, R0.reuse, 0x583f19 ;  /* 0x00583f19000b7836 */ /* 0x040fe20000000000 */
[C---:B------:R-:W-:Y:S01]  /*00f0*/  LOP3.LUT R10, R3.reuse, 0x5491333, RZ, 0x3c, !PT ;  /* 0x05491333030a7812 */ /* 0x040fe200078e3cff */
[----:B------:R-:W-:Y:S02]  /*0100*/  VIADD R9, R3, 0x1f123bb5 ;  /* 0x1f123bb503097836 */ /* 0x000fe40000000000 */
[----:B0-----:R-:W-:Y:S01]  /*0110*/  IMAD R13, R13, UR6, R4 ;  /* 0x000000060d0d7c24 */ /* 0x001fe2000f8e0204 */
[----:B------:R-:W-:-:S04]  /*0120*/  IADD3 R4, PT, PT, R0, 0x64f0c9, R3 ;  /* 0x0064f0c900047810 */ /* 0x000fc80007ffe003 */
[C---:B------:R-:W-:Y:S01]  /*0130*/  ISETP.NE.AND P0, PT, R13.reuse, RZ, PT ;  /* 0x000000ff0d00720c */ /* 0x040fe20003f05270 */
[----:B---3--:R-:W-:-:S05]  /*0140*/  IMAD.WIDE R6, R13, 0x30, R6 ;  /* 0x000000300d067825 */ /* 0x008fca00078e0206 */
[----:B--2---:R0:W-:Y:S04]  /*0150*/  STG.E.64 desc[UR4][R6.64], R4 ;  /* 0x0000000406007986 */ /* 0x0041e8000c101b04 */
[----:B------:R0:W-:Y:S04]  /*0160*/  STG.E.64 desc[UR4][R6.64+0x8], R8 ;  /* 0x0000080806007986 */ /* 0x0001e8000c101b04 */
[----:B------:R0:W-:Y:S01]  /*0170*/  STG.E.64 desc[UR4][R6.64+0x10], R10 ;  /* 0x0000100a06007986 */ /* 0x0001e2000c101b04 */
[----:B------:R-:W-:Y:S05]  /*0180*/  @!P0 BRA `(.L_x_1) ;  /* 0x0000000c00408947 */ /* 0x000fea0003800000 */
[----:B------:R-:W-:Y:S01]  /*0190*/  SHF.R.S32.HI R0, RZ, 0x1f, R13 ;  /* 0x0000001fff007819 */ /* 0x000fe2000001140d */
[----:B------:R-:W-:-:S07]  /*01a0*/  IMAD.MOV.U32 R12, RZ, RZ, RZ ;  /* 0x000000ffff0c7224 */ /* 0x000fce00078e00ff */
.L_x_7:
[----:B-1----:R-:W-:Y:S01]  /*01b0*/  LOP3.LUT R2, R13, 0x3, RZ, 0xc0, !PT ;  /* 0x000000030d027812 */ /* 0x002fe200078ec0ff */
[----:B------:R-:W-:Y:S03]  /*01c0*/  BSSY.RECONVERGENT B1, `(.L_x_2) ;  /* 0x00000c6000017945 */ /* 0x000fe60003800200 */
[----:B------:R-:W-:-:S04]  /*01d0*/  ISETP.NE.U32.AND P0, PT, R2, RZ, PT ;  /* 0x000000ff0200720c */ /* 0x000fc80003f05070 */
[----:B------:R-:W-:-:S13]  /*01e0*/  ISETP.NE.AND.EX P0, PT, RZ, RZ, PT, P0 ;  /* 0x000000ffff00720c */ /* 0x000fda0003f05300 */
[----:B------:R-:W-:Y:S05]  /*01f0*/  @!P0 BRA `(.L_x_3) ;  /* 0x0000000c00088947 */ /* 0x000fea0003800000 */
[----:B0-----:R-:W0:Y:S01]  /*0200*/  LDC.64 R8, c[0x4][RZ] ;  /* 0x01000000ff087b82 */ /* 0x001e220000000a00 */
[----:B------:R-:W-:Y:S02]  /*0210*/  IMAD.MOV.U32 R14, RZ, RZ, RZ ;  /* 0x000000ffff0e7224 */ /* 0x000fe400078e00ff */
[----:B0-----:R-:W-:-:S07]  /*0220*/  IMAD.WIDE.U32 R8, R12, 0xc80, R8 ;  /* 0x00000c800c087825 */ /* 0x001fce00078e0008 */
.L_x_6:
[----:B-1----:R-:W-:Y:S01]  /*0230*/  IMAD.MOV.U32 R15, RZ, RZ, RZ ;  /* 0x000000ffff0f7224 */ /* 0x002fe200078e00ff */
[----:B------:R-:W-:Y:S01]  /*0240*/  CS2R R2, SRZ ;  /* 0x0000000000027805 */ /* 0x000fe2000001ff00 */
[----:B------:R-:W-:Y:S01]  /*0250*/  IMAD.MOV.U32 R17, RZ, RZ, RZ ;  /* 0x000000ffff117224 */ /* 0x000fe200078e00ff */
[----:B------:R-:W-:-:S07]  /*0260*/  CS2R R4, SRZ ;  /* 0x0000000000047805 */ /* 0x000fce000001ff00 */
.L_x_5:
[----:B------:R-:W-:-:S05]  /*0270*/  IMAD.WIDE.U32 R10, R17, 0x4, R6 ;  /* 0x00000004110a7825 */ /* 0x000fca00078e0006 */
[----:B------:R0:W5:Y:S01]  /*0280*/  LDG.E R16, desc[UR4][R10.64+0x4] ;  /* 0x000004040a107981 */ /* 0x000162000c1e1900 */
[----:B------:R-:W-:-:S07]  /*0290*/  IMAD.MOV.U32 R19, RZ, RZ, RZ ;  /* 0x000000ffff137224 */ /* 0x000fce00078e00ff */
.L_x_4:
[----:B-----5:R-:W-:Y:S01]  /*02a0*/  SHF.R.U32.HI R24, RZ, R19, R16 ;  /* 0x00000013ff187219 */ /* 0x020fe20000011610 */
[----:B0-----:R-:W-:-:S03]  /*02b0*/  IMAD.SHL.U32 R10, R17, 0x20, RZ ;  /* 0x00000020110a7824 */ /* 0x001fc600078e00ff */
[----:B------:R-:W-:Y:S01]  /*02c0*/  LOP3.LUT R11, R24, 0x1, RZ, 0xc0, !PT ;  /* 0x00000001180b7812 */ /* 0x000fe200078ec0ff */
[----:B------:R-:W-:-:S03]  /*02d0*/  IMAD.IADD R10, R10, 0x1, R19 ;  /* 0x000000010a0a7824 */ /* 0x000fc600078e0213 */
[----:B------:R-:W-:Y:S01]  /*02e0*/  ISETP.NE.U32.AND P0, PT, R11, 0x1, PT ;  /* 0x000000010b00780c */ /* 0x000fe20003f05070 */
[----:B------:R-:W-:-:S03]  /*02f0*/  IMAD R11, R10, 0x5, RZ ;  /* 0x000000050a0b7824 */ /* 0x000fc600078e02ff */
[----:B------:R-:W-:Y:S01]  /*0300*/  R2P PR, R24, 0x7e ;  /* 0x0000007e18007804 */ /* 0x000fe20000000000 */
[----:B------:R-:W-:-:S08]  /*0310*/  IMAD.WIDE.U32 R10, R11, 0x4, R8 ;  /* 0x000000040b0a7825 */ /* 0x000fd000078e0008 */
[----:B------:R-:W2:Y:S04]  /*0320*/  @!P0 LDG.E R18, desc[UR4][R10.64] ;  /* 0x000000040a128981 */ /* 0x000ea8000c1e1900 */
[----:B------:R-:W3:Y:S04]  /*0330*/  @!P0 LDG.E R20, desc[UR4][R10.64+0x10] ;  /* 0x000010040a148981 */ /* 0x000ee8000c1e1900 */
[----:B------:R-:W4:Y:S04]  /*0340*/  @P1 LDG.E R22, desc[UR4][R10.64+0x14] ;  /* 0x000014040a161981 */ /* 0x000f28000c1e1900 */
[----:B------:R-:W4:Y:S04]  /*0350*/  @P2 LDG.E R26, desc[UR4][R10.64+0x28] ;  /* 0x000028040a1a2981 */ /* 0x000f28000c1e1900 */
[----:B------:R-:W4:Y:S04]  /*0360*/  @!P0 LDG.E R21, desc[UR4][R10.64+0x4] ;  /* 0x000004040a158981 */ /* 0x000f28000c1e1900 */
[----:B------:R-:W4:Y:S04]  /*0370*/  @!P0 LDG.E R23, desc[UR4][R10.64+0xc] ;  /* 0x00000c040a178981 */ /* 0x000f28000c1e1900 */
[----:B------:R-:W4:Y:S04]  /*0380*/  @P1 LDG.E R25, desc[UR4][R10.64+0x18] ;  /* 0x000018040a191981 */ /* 0x000f28000c1e1900 */
[----:B------:R-:W4:Y:S04]  /*0390*/  @P3 LDG.E R28, desc[UR4][R10.64+0x3c] ;  /* 0x00003c040a1c3981 */ /* 0x000f28000c1e1900 */
[----:B------:R-:W4:Y:S01]  /*03a0*/  @P6 LDG.E R27, desc[UR4][R10.64+0x7c] ;  /* 0x00007c040a1b6981 */ /* 0x000f22000c1e1900 */
[----:B--2---:R-:W-:-:S03]  /*03b0*/  @!P0 LOP3.LUT R15, R15, R18, RZ, 0x3c, !PT ;  /* 0x000000120f0f8212 */ /* 0x004fc600078e3cff */
[----:B------:R-:W2:Y:S01]  /*03c0*/  @!P0 LDG.E R18, desc[UR4][R10.64+0x8] ;  /* 0x000008040a128981 */ /* 0x000ea2000c1e1900 */
[----:B---3--:R-:W-:-:S03]  /*03d0*/  @!P0 LOP3.LUT R3, R3, R20, RZ, 0x3c, !PT ;  /* 0x0000001403038212 */ /* 0x008fc600078e3cff */
[----:B------:R-:W3:Y:S01]  /*03e0*/  @P1 LDG.E R20, desc[UR4][R10.64+0x24] ;  /* 0x000024040a141981 */ /* 0x000ee2000c1e1900 */
[----:B----4-:R-:W-:-:S03]  /*03f0*/  @P1 LOP3.LUT R15, R15, R22, RZ, 0x3c, !PT ;  /* 0x000000160f0f1212 */ /* 0x010fc600078e3cff */
[----:B------:R-:W4:Y:S01]  /*0400*/  @P2 LDG.E R22, desc[UR4][R10.64+0x38] ;  /* 0x000038040a162981 */ /* 0x000f22000c1e1900 */
[----:B------:R-:W-:-:S03]  /*0410*/  @P2 LOP3.LUT R15, R15, R26, RZ, 0x3c, !PT ;  /* 0x0000001a0f0f2212 */ /* 0x000fc600078e3cff */
[----:B------:R-:W4:Y:S01]  /*0420*/  @P4 LDG.E R26, desc[UR4][R10.64+0x50] ;  /* 0x000050040a1a4981 */ /* 0x000f22000c1e1900 */
[----:B------:R-:W-:-:S03]  /*0430*/  @!P0 LOP3.LUT R4, R4, R21, RZ, 0x3c, !PT ;  /* 0x0000001504048212 */ /* 0x000fc600078e3cff */
[----:B------:R-:W4:Y:S01]  /*0440*/  @P1 LDG.E R21, desc[UR4][R10.64+0x20] ;  /* 0x000020040a151981 */ /* 0x000f22000c1e1900 */
[----:B------:R-:W-:-:S03]  /*0450*/  @!P0 LOP3.LUT R2, R2, R23, RZ, 0x3c, !PT ;  /* 0x0000001702028212 */ /* 0x000fc600078e3cff */
[----:B------:R-:W4:Y:S01]  /*0460*/  @P2 LDG.E R23, desc[UR4][R10.64+0x2c] ;  /* 0x00002c040a172981 */ /* 0x000f22000c1e1900 */
[----:B------:R-:W-:-:S03]  /*0470*/  @P1 LOP3.LUT R4, R4, R25, RZ, 0x3c, !PT ;  /* 0x0000001904041212 */ /* 0x000fc600078e3cff */
[----:B------:R-:W4:Y:S01]  /*0480*/  @P2 LDG.E R25, desc[UR4][R10.64+0x34] ;  /* 0x000034040a192981 */ /* 0x000f22000c1e1900 */
[----:B--2---:R-:W-:-:S03]  /*0490*/  @!P0 LOP3.LUT R5, R5, R18, RZ, 0x3c, !PT ;  /* 0x0000001205058212 */ /* 0x004fc600078e3cff */
[----:B------:R-:W2:Y:S01]  /*04a0*/  @P1 LDG.E R18, desc[UR4][R10.64+0x1c] ;  /* 0x00001c040a121981 */ /* 0x000ea2000c1e1900 */
[----:B---3--:R-:W-:-:S03]  /*04b0*/  @P1 LOP3.LUT R3, R3, R20, RZ, 0x3c, !PT ;  /* 0x0000001403031212 */ /* 0x008fc600078e3cff */
[----:B------:R-:W3:Y:S01]  /*04c0*/  @P2 LDG.E R20, desc[UR4][R10.64+0x30] ;  /* 0x000030040a142981 */ /* 0x000ee2000c1e1900 */
[----:B----4-:R-:W-:-:S03]  /*04d0*/  @P2 LOP3.LUT R3, R3, R22, RZ, 0x3c, !PT ;  /* 0x0000001603032212 */ /* 0x010fc600078e3cff */
[----:B------:R-:W4:Y:S01]  /*04e0*/  @P3 LDG.E R22, desc[UR4][R10.64+0x4c] ;  /* 0x00004c040a163981 */ /* 0x000f22000c1e1900 */
[----:B------:R-:W-:-:S04]  /*04f0*/  @P3 LOP3.LUT R15, R15, R28, RZ, 0x3c, !PT ;  /* 0x0000001c0f0f3212 */ /* 0x000fc800078e3cff */
[----:B------:R-:W-:Y:S02]  /*0500*/  @P4 LOP3.LUT R15, R15, R26, RZ, 0x3c, !PT ;  /* 0x0000001a0f0f4212 */ /* 0x000fe400078e3cff */
[----:B------:R-:W-:Y:S01]  /*0510*/  @P1 LOP3.LUT R2, R2, R21, RZ, 0x3c, !PT ;  /* 0x0000001502021212 */ /* 0x000fe200078e3cff */
[----:B------:R-:W4:Y:S04]  /*0520*/  @P5 LDG.E R26, desc[UR4][R10.64+0x64] ;  /* 0x000064040a1a5981 */ /* 0x000f28000c1e1900 */
[----:B------:R-:W4:Y:S01]  /*0530*/  @P3 LDG.E R21, desc[UR4][R10.64+0x40] ;  /* 0x000040040a153981 */ /* 0x000f22000c1e1900 */
[----:B------:R-:W-:Y:S02]  /*0540*/  @P2 LOP3.LUT R4, R4, R23, RZ, 0x3c, !PT ;  /* 0x0000001704042212 */ /* 0x000fe400078e3cff */
[----:B------:R-:W-:Y:S01]  /*0550*/  @P2 LOP3.LUT R2, R2, R25, RZ, 0x3c, !PT ;  /* 0x0000001902022212 */ /* 0x000fe200078e3cff */
[----:B------:R-:W4:Y:S04]  /*0560*/  @P3 LDG.E R23, desc[UR4][R10.64+0x48] ;  /* 0x000048040a173981 */ /* 0x000f28000c1e1900 */
[----:B------:R-:W4:Y:S01]  /*0570*/  @P4 LDG.E R25, desc[UR4][R10.64+0x54] ;  /* 0x000054040a194981 */ /* 0x000f22000c1e1900 */
[----:B--2---:R-:W-:-:S03]  /*0580*/  @P1 LOP3.LUT R5, R5, R18, RZ, 0x3c, !PT ;  /* 0x0000001205051212 */ /* 0x004fc600078e3cff */
[----:B------:R-:W2:Y:S01]  /*0590*/  @P3 LDG.E R18, desc[UR4][R10.64+0x44] ;  /* 0x000044040a123981 */ /* 0x000ea2000c1e1900 */
[----:B---3--:R-:W-:-:S03]  /*05a0*/  @P2 LOP3.LUT R5, R5, R20, RZ, 0x3c, !PT ;  /* 0x0000001405052212 */ /* 0x008fc600078e3cff */
[----:B------:R-:W3:Y:S01]  /*05b0*/  @P4 LDG.E R20, desc[UR4][R10.64+0x58] ;  /* 0x000058040a144981 */ /* 0x000ee2000c1e1900 */
[----:B----4-:R-:W-:-:S03]  /*05c0*/  @P3 LOP3.LUT R3, R3, R22, RZ, 0x3c, !PT ;  /* 0x0000001603033212 */ /* 0x010fc600078e3cff */
[----:B------:R-:W4:Y:S01]  /*05d0*/  @P4 LDG.E R22, desc[UR4][R10.64+0x60] ;  /* 0x000060040a164981 */ /* 0x000f22000c1e1900 */
[----:B------:R-:W-:Y:S02]  /*05e0*/  LOP3.LUT P0, RZ, R24, 0x80, RZ, 0xc0, !PT ;  /* 0x0000008018ff7812 */ /* 0x000fe4000780c0ff */
[----:B------:R-:W-:Y:S02]  /*05f0*/  @P5 LOP3.LUT R15, R15, R26, RZ, 0x3c, !PT ;  /* 0x0000001a0f0f5212 */ /* 0x000fe400078e3cff */
[----:B------:R-:W4:Y:S01]  /*0600*/  @P6 LDG.E R26, desc[UR4][R10.64+0x78] ;  /* 0x000078040a1a6981 */ /* 0x000f22000c1e1900 */
[----:B------:R-:W-:-:S03]  /*0610*/  @P3 LOP3.LUT R4, R4, R21, RZ, 0x3c, !PT ;  /* 0x0000001504043212 */ /* 0x000fc600078e3cff */
[----:B------:R-:W4:Y:S01]  /*0620*/  @P4 LDG.E R21, desc[UR4][R10.64+0x5c] ;  /* 0x00005c040a154981 */ /* 0x000f22000c1e1900 */
[----:B------:R-:W-:-:S03]  /*0630*/  @P3 LOP3.LUT R2, R2, R23, RZ, 0x3c, !PT ;  /* 0x0000001702023212 */ /* 0x000fc600078e3cff */
[----:B------:R-:W4:Y:S01]  /*0640*/  @P5 LDG.E R23, desc[UR4][R10.64+0x68] ;  /* 0x000068040a175981 */ /* 0x000f22000c1e1900 */
[----:B------:R-:W-:-:S03]  /*0650*/  @P4 LOP3.LUT R4, R4, R25, RZ, 0x3c, !PT ;  /* 0x0000001904044212 */ /* 0x000fc600078e3cff */
[----:B------:R-:W4:Y:S01]  /*0660*/  @P5 LDG.E R25, desc[UR4][R10.64+0x70] ;  /* 0x000070040a195981 */ /* 0x000f22000c1e1900 */
[----:B--2---:R-:W-:-:S03]  /*0670*/  @P3 LOP3.LUT R5, R5, R18, RZ, 0x3c, !PT ;  /* 0x0000001205053212 */ /* 0x004fc600078e3cff */
[----:B------:R-:W2:Y:S01]  /*0680*/  @P5 LDG.E R18, desc[UR4][R10.64+0x6c] ;  /* 0x00006c040a125981 */ /* 0x000ea2000c1e1900 */
[----:B---3--:R-:W-:-:S03]  /*0690*/  @P4 LOP3.LUT R5, R5, R20, RZ, 0x3c, !PT ;  /* 0x0000001405054212 */ /* 0x008fc600078e3cff */
[----:B------:R-:W3:Y:S01]  /*06a0*/  @P5 LDG.E R20, desc[UR4][R10.64+0x74] ;  /* 0x000074040a145981 */ /* 0x000ee2000c1e1900 */
[----:B----4-:R-:W-:-:S03]  /*06b0*/  @P4 LOP3.LUT R3, R3, R22, RZ, 0x3c, !PT ;  /* 0x0000001603034212 */ /* 0x010fc600078e3cff */
[----:B------:R-:W4:Y:S01]  /*06c0*/  @P0 LDG.E R22, desc[UR4][R10.64+0x8c] ;  /* 0x00008c040a160981 */ /* 0x000f22000c1e1900 */
[----:B------:R-:W-:-:S03]  /*06d0*/  @P6 LOP3.LUT R15, R15, R26, RZ, 0x3c, !PT ;  /* 0x0000001a0f0f6212 */ /* 0x000fc600078e3cff */
        /* <DEDUP_REMOVED lines=13> */
[----:B------:R-:W-:Y:S02]  /*07b0*/  @P6 LOP3.LUT R4, R4, R27, RZ, 0x3c, !PT ;  /* 0x0000001b04046212 */ /* 0x000fe400078e3cff */
[----:B------:R-:W-:Y:S02]  /*07c0*/  @P6 LOP3.LUT R2, R2, R21, RZ, 0x3c, !PT ;  /* 0x0000001502026212 */ /* 0x000fe400078e3cff */
[----:B------:R-:W-:Y:S02]  /*07d0*/  @P0 LOP3.LUT R4, R4, R23, RZ, 0x3c, !PT ;  /* 0x0000001704040212 */ /* 0x000fe400078e3cff */
[----:B------:R-:W-:Y:S02]  /*07e0*/  @P0 LOP3.LUT R2, R2, R25, RZ, 0x3c, !PT ;  /* 0x0000001902020212 */ /* 0x000fe400078e3cff */
[----:B--2---:R-:W-:Y:S02]  /*07f0*/  @P6 LOP3.LUT R5, R5, R18, RZ, 0x3c, !PT ;  /* 0x0000001205056212 */ /* 0x004fe400078e3cff */
[----:B---3--:R-:W-:-:S02]  /*0800*/  @P6 LOP3.LUT R3, R3, R20, RZ, 0x3c, !PT ;  /* 0x0000001403036212 */ /* 0x008fc400078e3cff */
[----:B----4-:R-:W-:Y:S02]  /*0810*/  @P0 LOP3.LUT R5, R5, R22, RZ, 0x3c, !PT ;  /* 0x0000001605050212 */ /* 0x010fe400078e3cff */
[----:B------:R-:W-:Y:S02]  /*0820*/  @P0 LOP3.LUT R3, R3, R26, RZ, 0x3c, !PT ;  /* 0x0000001a03030212 */ /* 0x000fe400078e3cff */
[----:B------:R-:W-:-:S13]  /*0830*/  R2P PR, R24.B1, 0x7f ;  /* 0x0000007f18007804 */ /* 0x000fda0000001000 */
[----:B------:R-:W2:Y:S04]  /*0840*/  @P0 LDG.E R18, desc[UR4][R10.64+0xa0] ;  /* 0x0000a0040a120981 */ /* 0x000ea8000c1e1900 */
[----:B------:R-:W3:Y:S04]  /*0850*/  @P1 LDG.E R22, desc[UR4][R10.64+0xb4] ;  /* 0x0000b4040a161981 */ /* 0x000ee8000c1e1900 */
[----:B------:R-:W4:Y:S04]  /*0860*/  @P2 LDG.E R26, desc[UR4][R10.64+0xc8] ;  /* 0x0000c8040a1a2981 */ /* 0x000f28000c1e1900 */
[----:B------:R-:W4:Y:S04]  /*0870*/  @P3 LDG.E R28, desc[UR4][R10.64+0xdc] ;  /* 0x0000dc040a1c3981 */ /* 0x000f28000c1e1900 */
[----:B------:R-:W4:Y:S04]  /*0880*/  @P0 LDG.E R23, desc[UR4][R10.64+0xa4] ;  /* 0x0000a4040a170981 */ /* 0x000f28000c1e1900 */
[----:B------:R-:W4:Y:S04]  /*0890*/  @P0 LDG.E R20, desc[UR4][R10.64+0xa8] ;  /* 0x0000a8040a140981 */ /* 0x000f28000c1e1900 */
[----:B------:R-:W4:Y:S04]  /*08a0*/  @P4 LDG.E R25, desc[UR4][R10.64+0xf0] ;  /* 0x0000f0040a194981 */ /* 0x000f28000c1e1900 */
        /* <DEDUP_REMOVED lines=21> */
[----:B------:R-:W-:Y:S02]  /*0a00*/  LOP3.LUT P0, RZ, R24, 0x8000, RZ, 0xc0, !PT ;  /* 0x0000800018ff7812 */ /* 0x000fe4000780c0ff */
[----:B----4-:R-:W-:Y:S01]  /*0a10*/  @P5 LOP3.LUT R15, R15, R26, RZ, 0x3c, !PT ;  /* 0x0000001a0f0f5212 */ /* 0x010fe200078e3cff */
[----:B------:R-:W4:Y:S04]  /*0a20*/  @P3 LDG.E R24, desc[UR4][R10.64+0xe4] ;  /* 0x0000e4040a183981 */ /* 0x000f28000c1e1900 */
[----:B------:R-:W2:Y:S01]  /*0a30*/  @P6 LDG.E R26, desc[UR4][R10.64+0x118] ;  /* 0x000118040a1a6981 */ /* 0x000ea2000c1e1900 */
        /* <DEDUP_REMOVED lines=8> */
[----:B---3--:R-:W-:-:S03]  /*0ac0*/  @P2 LOP3.LUT R3, R3, R22, RZ, 0x3c, !PT ;  /* 0x0000001603032212 */ /* 0x008fc600078e3cff */
[----:B------:R-:W3:Y:S01]  /*0ad0*/  @P4 LDG.E R22, desc[UR4][R10.64+0x100] ;  /* 0x000100040a164981 */ /* 0x000ee2000c1e1900 */
[----:B--2---:R-:W-:-:S03]  /*0ae0*/  @P6 LOP3.LUT R15, R15, R26, RZ, 0x3c, !PT ;  /* 0x0000001a0f0f6212 */ /* 0x004fc600078e3cff */
[----:B------:R-:W2:Y:S01]  /*0af0*/  @P0 LDG.E R26, desc[UR4][R10.64+0x12c] ;  /* 0x00012c040a1a0981 */ /* 0x000ea2000c1e1900 */
[----:B----4-:R-:W-:-:S03]  /*0b00*/  @P2 LOP3.LUT R2, R2, R23, RZ, 0x3c, !PT ;  /* 0x0000001702022212 */ /* 0x010fc600078e3cff */
[----:B------:R-:W4:Y:S01]  /*0b10*/  @P4 LDG.E R23, desc[UR4][R10.64+0xfc] ;  /* 0x0000fc040a174981 */ /* 0x000f22000c1e1900 */
[----:B------:R-:W-:-:S03]  /*0b20*/  @P2 LOP3.LUT R5, R5, R20, RZ, 0x3c, !PT ;  /* 0x0000001405052212 */ /* 0x000fc600078e3cff */
[----:B------:R-:W4:Y:S01]  /*0b30*/  @P4 LDG.E R20, desc[UR4][R10.64+0xf8] ;  /* 0x0000f8040a144981 */ /* 0x000f22000c1e1900 */
[----:B------:R-:W-:Y:S02]  /*0b40*/  @P3 LOP3.LUT R2, R2, R27, RZ, 0x3c, !PT ;  /* 0x0000001b02023212 */ /* 0x000fe400078e3cff */
[----:B------:R-:W-:Y:S01]  /*0b50*/  @P3 LOP3.LUT R4, R4, R25, RZ, 0x3c, !PT ;  /* 0x0000001904043212 */ /* 0x000fe200078e3cff */
[----:B------:R-:W4:Y:S01]  /*0b60*/  @P5 LDG.E R27, desc[UR4][R10.64+0x110] ;  /* 0x000110040a1b5981 */ /* 0x000f22000c1e1900 */
[----:B------:R-:W-:-:S03]  /*0b70*/  @P3 LOP3.LUT R5, R5, R24, RZ, 0x3c, !PT ;  /* 0x0000001805053212 */ /* 0x000fc600078e3cff */
[----:B------:R-:W4:Y:S04]  /*0b80*/  @P5 LDG.E R25, desc[UR4][R10.64+0x108] ;  /* 0x000108040a195981 */ /* 0x000f28000c1e1900 */
        /* <DEDUP_REMOVED lines=19> */
[----:B------:R-:W-:-:S05]  /*0cc0*/  VIADD R19, R19, 0x10 ;  /* 0x0000001013137836 */ /* 0x000fca0000000000 */
[----:B------:R-:W-:Y:S02]  /*0cd0*/  ISETP.NE.AND P1, PT, R19, 0x20, PT ;  /* 0x000000201300780c */ /* 0x000fe40003f25270 */
[----:B------:R-:W-:Y:S02]  /*0ce0*/  @P5 LOP3.LUT R3, R3, R18, RZ, 0x3c, !PT ;  /* 0x0000001203035212 */ /* 0x000fe400078e3cff */
[----:B------:R-:W-:Y:S02]  /*0cf0*/  @P6 LOP3.LUT R4, R4, R21, RZ, 0x3c, !PT ;  /* 0x0000001504046212 */ /* 0x000fe400078e3cff */
[----:B---3--:R-:W-:-:S04]  /*0d00*/  @P6 LOP3.LUT R3, R3, R22, RZ, 0x3c, !PT ;  /* 0x0000001603036212 */ /* 0x008fc800078e3cff */
[----:B--2---:R-:W-:Y:S02]  /*0d10*/  @P0 LOP3.LUT R3, R3, R26, RZ, 0x3c, !PT ;  /* 0x0000001a03030212 */ /* 0x004fe400078e3cff */
[----:B----4-:R-:W-:Y:S02]  /*0d20*/  @P6 LOP3.LUT R2, R2, R23, RZ, 0x3c, !PT ;  /* 0x0000001702026212 */ /* 0x010fe400078e3cff */
[----:B------:R-:W-:Y:S02]  /*0d30*/  @P6 LOP3.LUT R5, R5, R20, RZ, 0x3c, !PT ;  /* 0x0000001405056212 */ /* 0x000fe400078e3cff */
[----:B------:R-:W-:Y:S02]  /*0d40*/  @P0 LOP3.LUT R2, R2, R27, RZ, 0x3c, !PT ;  /* 0x0000001b02020212 */ /* 0x000fe400078e3cff */
[----:B------:R-:W-:Y:S02]  /*0d50*/  @P0 LOP3.LUT R4, R4, R25, RZ, 0x3c, !PT ;  /* 0x0000001904040212 */ /* 0x000fe400078e3cff */
[----:B------:R-:W-:Y:S01]  /*0d60*/  @P0 LOP3.LUT R5, R5, R24, RZ, 0x3c, !PT ;  /* 0x0000001805050212 */ /* 0x000fe200078e3cff */
[----:B------:R-:W-:Y:S06]  /*0d70*/  @P1 BRA `(.L_x_4) ;  /* 0xfffffff400481947 */ /* 0x000fec000383ffff */
[----:B------:R-:W-:-:S05]  /*0d80*/  VIADD R17, R17, 0x1 ;  /* 0x0000000111117836 */ /* 0x000fca0000000000 */
[----:B------:R-:W-:-:S13]  /*0d90*/  ISETP.NE.AND P0, PT, R17, 0x5, PT ;  /* 0x000000051100780c */ /* 0x000fda0003f05270 */
[----:B------:R-:W-:Y:S05]  /*0da0*/  @P0 BRA `(.L_x_5) ;  /* 0xfffffff400300947 */ /* 0x000fea000383ffff */
[----:B------:R1:W-:Y:S01]  /*0db0*/  STG.E.64 desc[UR4][R6.64+0x8], R4 ;  /* 0x0000080406007986 */ /* 0x0003e2000c101b04 */
[----:B------:R-:W-:Y:S01]  /*0dc0*/  VIADD R14, R14, 0x1 ;  /* 0x000000010e0e7836 */ /* 0x000fe20000000000 */
[----:B------:R-:W-:Y:S02]  /*0dd0*/  LOP3.LUT R11, R13, 0x3, RZ, 0xc0, !PT ;  /* 0x000000030d0b7812 */ /* 0x000fe400078ec0ff */
[----:B------:R1:W-:Y:S02]  /*0de0*/  STG.E.64 desc[UR4][R6.64+0x10], R2 ;  /* 0x0000100206007986 */ /* 0x0003e4000c101b04 */
[----:B------:R-:W-:Y:S02]  /*0df0*/  ISETP.GE.U32.AND P0, PT, R14, R11, PT ;  /* 0x0000000b0e00720c */ /* 0x000fe40003f06070 */
[----:B------:R1:W-:Y:S11]  /*0e00*/  STG.E desc[UR4][R6.64+0x4], R15 ;  /* 0x0000040f06007986 */ /* 0x0003f6000c101904 */
[----:B------:R-:W-:Y:S05]  /*0e10*/  @!P0 BRA `(.L_x_6) ;  /* 0xfffffff400048947 */ /* 0x000fea000383ffff */
.L_x_3:
[----:B------:R-:W-:Y:S05]  /*0e20*/  BSYNC.RECONVERGENT B1 ;  /* 0x0000000000017941 */ /* 0x000fea0003800200 */
.L_x_2:
[C---:B------:R-:W-:Y:S01]  /*0e30*/  ISETP.GT.U32.AND P0, PT, R13.reuse, 0x3, PT ;  /* 0x000000030d00780c */ /* 0x040fe20003f04070 */
[----:B------:R-:W-:Y:S01]  /*0e40*/  VIADD R12, R12, 0x1 ;  /* 0x000000010c0c7836 */ /* 0x000fe20000000000 */
[--C-:B------:R-:W-:Y:S02]  /*0e50*/  SHF.R.U64 R13, R13, 0x2, R0.reuse ;  /* 0x000000020d0d7819 */ /* 0x100fe40000001200 */
[----:B------:R-:W-:Y:S02]  /*0e60*/  ISETP.GT.U32.AND.EX P0, PT, R0, RZ, PT, P0 ;  /* 0x000000ff0000720c */ /* 0x000fe40003f04100 */
[----:B------:R-:W-:-:S11]  /*0e70*/  SHF.R.U32.HI R0, RZ, 0x2, R0 ;  /* 0x00000002ff007819 */ /* 0x000fd60000011600 */
[----:B------:R-:W-:Y:S05]  /*0e80*/  @P0 BRA `(.L_x_7) ;  /* 0xfffffff000c80947 */ /* 0x000fea000383ffff */
.L_x_1:
[----:B------:R-:W-:Y:S05]  /*0e90*/  BSYNC.RECONVERGENT B0 ;  /* 0x0000000000007941 */ /* 0x000fea0003800200 */
.L_x_0:
[----:B------:R-:W-:Y:S04]  /*0ea0*/  STG.E.64 desc[UR4][R6.64+0x18], RZ ;  /* 0x000018ff06007986 */ /* 0x000fe8000c101b04 */
[----:B------:R-:W-:Y:S04]  /*0eb0*/  STG.E desc[UR4][R6.64+0x20], RZ ;  /* 0x000020ff06007986 */ /* 0x000fe8000c101904 */
[----:B------:R-:W-:Y:S01]  /*0ec0*/  STG.E.64 desc[UR4][R6.64+0x28], RZ ;  /* 0x000028ff06007986 */ /* 0x000fe2000c101b04 */
[----:B------:R-:W-:Y:S05]  /*0ed0*/  EXIT ;  /* 0x000000000000794d */ /* 0x000fea0003800000 */
.L_x_8:
[----:B------:R-:W-:-:S00]  /*0ee0*/  BRA `(.L_x_8) ;  /* 0xfffffffc00fc7947 */ /* 0x000fc0000383ffff */
[----:B------:R-:W-:-:S00]  /*0ef0*/  NOP ;  /* 0x0000000000007918 */ /* 0x000fc00000000000 */
        /* <DEDUP_REMOVED lines=8> */
.L_x_51:


//--------------------- .text._Z9run_asyncPKdS0_PdS1_S1_P17curandStateXORWOWPi --------------------------
	.section	.text._Z9run_asyncPKdS0_PdS1_S1_P17curandStateXORWOWPi,"ax",@progbits
	.align	128
        .global         _Z9run_asyncPKdS0_PdS1_S1_P17curandStateXORWOWPi
        .type           _Z9run_asyncPKdS0_PdS1_S1_P17curandStateXORWOWPi,@function
        .size           _Z9run_asyncPKdS0_PdS1_S1_P17curandStateXORWOWPi,(.L_x_50 - _Z9run_asyncPKdS0_PdS1_S1_P17curandStateXORWOWPi)
        .other          _Z9run_asyncPKdS0_PdS1_S1_P17curandStateXORWOWPi,@"STO_CUDA_ENTRY STV_DEFAULT"
_Z9run_asyncPKdS0_PdS1_S1_P17curandStateXORWOWPi:
.text._Z9run_asyncPKdS0_PdS1_S1_P17curandStateXORWOWPi:
[----:B------:R-:W-:Y:S01]  /*0000*/  LDC R1, c[0x0][0x37c] ;  /* 0x0000df00ff017b82 */ /* 0x000fe20000000800 */
[----:B------:R-:W0:Y:S01]  /*0010*/  S2R R5, SR_TID.X ;  /* 0x0000000000057919 */ /* 0x000e220000002100 */
[----:B------:R-:W1:Y:S01]  /*0020*/  LDCU UR4, c[0x0][0x360] ;  /* 0x00006c00ff0477ac */ /* 0x000e620008000800 */
[----:B------:R-:W-:Y:S01]  /*0030*/  BSSY.RECONVERGENT B0, `(.L_x_9) ;  /* 0x00000ec000007945 */ /* 0x000fe20003800200 */
[----:B------:R-:W1:Y:S01]  /*0040*/  S2R R0, SR_CTAID.X ;  /* 0x0000000000007919 */ /* 0x000e620000002500 */
[----:B------:R-:W2:Y:S01]  /*0050*/  LDCU.64 UR12, c[0x0][0x358] ;  /* 0x00006b00ff0c77ac */ /* 0x000ea20008000a00 */
[----:B0-----:R-:W-:Y:S01]  /*0060*/  LOP3.LUT P0, R4, R5, 0x1f, RZ, 0xc0, !PT ;  /* 0x0000001f05047812 */ /* 0x001fe2000780c0ff */
[----:B-1----:R-:W-:-:S05]  /*0070*/  IMAD R0, R0, UR4, R5 ;  /* 0x0000000400007c24 */ /* 0x002fca000f8e0205 */
[----:B------:R-:W-:-:S04]  /*0080*/  SHF.R.S32.HI R3, RZ, 0x1f, R0 ;  /* 0x0000001fff037819 */ /* 0x000fc80000011400 */
[----:B------:R-:W-:-:S04]  /*0090*/  LEA.HI R3, R3, R0, RZ, 0x5 ;  /* 0x0000000003037211 */ /* 0x000fc800078f28ff */
[----:B------:R-:W-:Y:S01]  /*00a0*/  SHF.R.S32.HI R28, RZ, 0x5, R3 ;  /* 0x00000005ff1c7819 */ /* 0x000fe20000011403 */
[----:B--2---:R-:W-:Y:S06]  /*00b0*/  @P0 BRA `(.L_x_10) ;  /* 0x0000000c008c0947 */ /* 0x004fec0003800000 */
[----:B------:R-:W0:Y:S01]  /*00c0*/  LDC.64 R8, c[0x0][0x3a8] ;  /* 0x0000ea00ff087b82 */ /* 0x000e220000000a00 */
[----:B------:R-:W-:Y:S01]  /*00d0*/  IMAD.MOV.U32 R2, RZ, RZ, 0x2abc4dd5 ;  /* 0x2abc4dd5ff027424 */ /* 0x000fe200078e00ff */
[----:B------:R-:W-:Y:S01]  /*00e0*/  BSSY.RECONVERGENT B1, `(.L_x_11) ;  /* 0x00000dd000017945 */ /* 0x000fe20003800200 */
[----:B------:R-:W-:Y:S02]  /*00f0*/  IMAD.MOV.U32 R3, RZ, RZ, 0x58213ed2 ;  /* 0x58213ed2ff037424 */ /* 0x000fe400078e00ff */
[----:B------:R-:W-:Y:S02]  /*0100*/  IMAD.MOV.U32 R6, RZ, RZ, 0x455f2458 ;  /* 0x455f2458ff067424 */ /* 0x000fe400078e00ff */
[----:B------:R-:W-:Y:S02]  /*0110*/  IMAD.MOV.U32 R7, RZ, RZ, -0x75bd8fc ;  /* 0xf8a42704ff077424 */ /* 0x000fe400078e00ff */
[----:B------:R-:W-:Y:S02]  /*0120*/  IMAD.MOV.U32 R10, RZ, RZ, -0x23270784 ;  /* 0xdcd8f87cff0a7424 */ /* 0x000fe400078e00ff */
[----:B------:R-:W-:-:S02]  /*0130*/  IMAD.MOV.U32 R11, RZ, RZ, 0x511db0d6 ;  /* 0x511db0d6ff0b7424 */ /* 0x000fc400078e00ff */
[----:B------:R-:W-:-:S05]  /*0140*/  VIADD R0, R0, 0x1f ;  /* 0x0000001f00007836 */ /* 0x000fca0000000000 */
[----:B------:R-:W-:Y:S01]  /*0150*/  ISETP.GE.U32.AND P0, PT, R0, 0x3f, PT ;  /* 0x0000003f0000780c */ /* 0x000fe20003f06070 */
[----:B0-----:R-:W-:-:S05]  /*0160*/  IMAD.WIDE R8, R28, 0x30, R8 ;  /* 0x000000301c087825 */ /* 0x001fca00078e0208 */
[----:B------:R0:W-:Y:S04]  /*0170*/  STG.E.64 desc[UR12][R8.64], R2 ;  /* 0x0000000208007986 */ /* 0x0001e8000c101b0c */
[----:B------:R0:W-:Y:S04]  /*0180*/  STG.E.64 desc[UR12][R8.64+0x8], R6 ;  /* 0x0000080608007986 */ /* 0x0001e8000c101b0c */
[----:B------:R0:W-:Y:S01]  /*0190*/  STG.E.64 desc[UR12][R8.64+0x10], R10 ;  /* 0x0000100a08007986 */ /* 0x0001e2000c101b0c */
[----:B------:R-:W-:Y:S05]  /*01a0*/  @!P0 BRA `(.L_x_12) ;  /* 0x0000000c00408947 */ /* 0x000fea0003800000 */
[--C-:B------:R-:W-:Y:S01]  /*01b0*/  SHF.R.S32.HI R0, RZ, 0x1f, R28.reuse ;  /* 0x0000001fff007819 */ /* 0x100fe2000001141c */
[----:B------:R-:W-:Y:S02]  /*01c0*/  IMAD.MOV.U32 R5, RZ, RZ, R28 ;  /* 0x000000ffff057224 */ /* 0x000fe400078e001c */
[----:B------:R-:W-:-:S07]  /*01d0*/  IMAD.MOV.U32 R14, RZ, RZ, RZ ;  /* 0x000000ffff0e7224 */ /* 0x000fce00078e00ff */
.L_x_18:
[----:B------:R-:W-:Y:S01]  /*01e0*/  LOP3.LUT R15, R5, 0x3, RZ, 0xc0, !PT ;  /* 0x00000003050f7812 */ /* 0x000fe200078ec0ff */
[----:B------:R-:W-:Y:S03]  /*01f0*/  BSSY.RECONVERGENT B2, `(.L_x_13) ;  /* 0x00000c5000027945 */ /* 0x000fe60003800200 */
[----:B------:R-:W-:-:S04]  /*0200*/  ISETP.NE.U32.AND P0, PT, R15, RZ, PT ;  /* 0x000000ff0f00720c */ /* 0x000fc80003f05070 */
[----:B------:R-:W-:-:S13]  /*0210*/  ISETP.NE.AND.EX P0, PT, RZ, RZ, PT, P0 ;  /* 0x000000ffff00720c */ /* 0x000fda0003f05300 */
[----:B-1----:R-:W-:Y:S05]  /*0220*/  @!P0 BRA `(.L_x_14) ;  /* 0x0000000c00048947 */ /* 0x002fea0003800000 */
[----:B0-----:R-:W0:Y:S01]  /*0230*/  LDC.64 R10, c[0x4][RZ] ;  /* 0x01000000ff0a7b82 */ /* 0x001e220000000a00 */
[----:B------:R-:W-:Y:S02]  /*0240*/  IMAD.MOV.U32 R16, RZ, RZ, RZ ;  /* 0x000000ffff107224 */ /* 0x000fe400078e00ff */
[----:B0-----:R-:W-:-:S07]  /*0250*/  IMAD.WIDE.U32 R10, R14, 0xc80, R10 ;  /* 0x00000c800e0a7825 */ /* 0x001fce00078e000a */
.L_x_17:
[----:B-1----:R-:W-:Y:S01]  /*0260*/  IMAD.MOV.U32 R17, RZ, RZ, RZ ;  /* 0x000000ffff117224 */ /* 0x002fe200078e00ff */
[----:B------:R-:W-:Y:S01]  /*0270*/  CS2R R6, SRZ ;  /* 0x0000000000067805 */ /* 0x000fe2000001ff00 */
[----:B------:R-:W-:Y:S01]  /*0280*/  IMAD.MOV.U32 R19, RZ, RZ, RZ ;  /* 0x000000ffff137224 */ /* 0x000fe200078e00ff */
[----:B------:R-:W-:-:S07]  /*0290*/  CS2R R2, SRZ ;  /* 0x0000000000027805 */ /* 0x000fce000001ff00 */
.L_x_16:
[----:B------:R-:W-:-:S05]  /*02a0*/  IMAD.WIDE.U32 R12, R19, 0x4, R8 ;  /* 0x00000004130c7825 */ /* 0x000fca00078e0008 */
[----:B------:R0:W5:Y:S01]  /*02b0*/  LDG.E R18, desc[UR12][R12.64+0x4] ;  /* 0x0000040c0c127981 */ /* 0x000162000c1e1900 */
[----:B------:R-:W-:Y:S02]  /*02c0*/  IMAD.SHL.U32 R20, R19, 0x20, RZ ;  /* 0x0000002013147824 */ /* 0x000fe400078e00ff */
[----:B------:R-:W-:-:S07]  /*02d0*/  IMAD.MOV.U32 R21, RZ, RZ, RZ ;  /* 0x000000ffff157224 */ /* 0x000fce00078e00ff */
.L_x_15:
[----:B-----5:R-:W-:Y:S01]  /*02e0*/  SHF.R.U32.HI R27, RZ, R21, R18 ;  /* 0x00000015ff1b7219 */ /* 0x020fe20000011612 */
[----:B0-----:R-:W-:-:S03]  /*02f0*/  IMAD.IADD R12, R20, 0x1, R21 ;  /* 0x00000001140c7824 */ /* 0x001fc600078e0215 */
[----:B------:R-:W-:-:S04]  /*0300*/  LOP3.LUT R13, R27, 0x1, RZ, 0xc0, !PT ;  /* 0x000000011b0d7812 */ /* 0x000fc800078ec0ff */
[----:B------:R-:W-:Y:S01]  /*0310*/  ISETP.NE.U32.AND P0, PT, R13, 0x1, PT ;  /* 0x000000010d00780c */ /* 0x000fe20003f05070 */
[----:B------:R-:W-:-:S03]  /*0320*/  IMAD R13, R12, 0x5, RZ ;  /* 0x000000050c0d7824 */ /* 0x000fc600078e02ff */
[----:B------:R-:W-:Y:S01]  /*0330*/  R2P PR, R27, 0x7e ;  /* 0x0000007e1b007804 */ /* 0x000fe20000000000 */
[----:B------:R-:W-:-:S08]  /*0340*/  IMAD.WIDE.U32 R12, R13, 0x4, R10 ;  /* 0x000000040d0c7825 */ /* 0x000fd000078e000a */
[----:B------:R-:W2:Y:S04]  /*0350*/  @!P0 LDG.E R22, desc[UR12][R12.64] ;  /* 0x0000000c0c168981 */ /* 0x000ea8000c1e1900 */
[----:B------:R-:W3:Y:S04]  /*0360*/  @P1 LDG.E R26, desc[UR12][R12.64+0x14] ;  /* 0x0000140c0c1a1981 */ /* 0x000ee8000c1e1900 */
[----:B------:R-:W4:Y:S04]  /*0370*/  @!P0 LDG.E R23, desc[UR12][R12.64+0x4] ;  /* 0x0000040c0c178981 */ /* 0x000f28000c1e1900 */
[----:B------:R-:W4:Y:S04]  /*0380*/  @!P0 LDG.E R24, desc[UR12][R12.64+0x8] ;  /* 0x0000080c0c188981 */ /* 0x000f28000c1e1900 */
[----:B------:R-:W4:Y:S04]  /*0390*/  @P2 LDG.E R30, desc[UR12][R12.64+0x28] ;  /* 0x0000280c0c1e2981 */ /* 0x000f28000c1e1900 */
[----:B------:R-:W4:Y:S04]  /*03a0*/  @P3 LDG.E R32, desc[UR12][R12.64+0x3c] ;  /* 0x00003c0c0c203981 */ /* 0x000f28000c1e1900 */
[----:B------:R-:W4:Y:S04]  /*03b0*/  @!P0 LDG.E R25, desc[UR12][R12.64+0xc] ;  /* 0x00000c0c0c198981 */ /* 0x000f28000c1e1900 */
[----:B------:R-:W4:Y:S04]  /*03c0*/  @P4 LDG.E R34, desc[UR12][R12.64+0x50] ;  /* 0x0000500c0c224981 */ /* 0x000f28000c1e1900 */
[----:B------:R-:W4:Y:S04]  /*03d0*/  @P1 LDG.E R29, desc[UR12][R12.64+0x20] ;  /* 0x0000200c0c1d1981 */ /* 0x000f28000c1e1900 */
[----:B------:R-:W4:Y:S04]  /*03e0*/  @P2 LDG.E R31, desc[UR12][R12.64+0x2c] ;  /* 0x00002c0c0c1f2981 */ /* 0x000f28000c1e1900 */
[----:B------:R-:W4:Y:S04]  /*03f0*/  @P6 LDG.E R36, desc[UR12][R12.64+0x78] ;  /* 0x0000780c0c246981 */ /* 0x000f28000c1e1900 */
[----:B------:R-:W4:Y:S04]  /*0400*/  @P4 LDG.E R33, desc[UR12][R12.64+0x5c] ;  /* 0x00005c0c0c214981 */ /* 0x000f28000c1e1900 */
[----:B------:R-:W4:Y:S01]  /*0410*/  @P5 LDG.E R35, desc[UR12][R12.64+0x68] ;  /* 0x0000680c0c235981 */ /* 0x000f22000c1e1900 */
[----:B--2---:R-:W-:-:S03]  /*0420*/  @!P0 LOP3.LUT R17, R17, R22, RZ, 0x3c, !PT ;  /* 0x0000001611118212 */ /* 0x004fc600078e3cff */
[----:B------:R-:W2:Y:S01]  /*0430*/  @!P0 LDG.E R22, desc[UR12][R12.64+0x10] ;  /* 0x0000100c0c168981 */ /* 0x000ea2000c1e1900 */
[----:B---3--:R-:W-:-:S03]  /*0440*/  @P1 LOP3.LUT R17, R17, R26, RZ, 0x3c, !PT ;  /* 0x0000001a11111212 */ /* 0x008fc600078e3cff */
[----:B------:R-:W3:Y:S01]  /*0450*/  @P1 LDG.E R26, desc[UR12][R12.64+0x24] ;  /* 0x0000240c0c1a1981 */ /* 0x000ee2000c1e1900 */
[----:B----4-:R-:W-:-:S03]  /*0460*/  @!P0 LOP3.LUT R2, R2, R23, RZ, 0x3c, !PT ;  /* 0x0000001702028212 */ /* 0x010fc600078e3cff */
[----:B------:R-:W4:Y:S01]  /*0470*/  @P1 LDG.E R23, desc[UR12][R12.64+0x18] ;  /* 0x0000180c0c171981 */ /* 0x000f22000c1e1900 */
[----:B------:R-:W-:-:S03]  /*0480*/  @!P0 LOP3.LUT R3, R3, R24, RZ, 0x3c, !PT ;  /* 0x0000001803038212 */ /* 0x000fc600078e3cff */
[----:B------:R-:W4:Y:S01]  /*0490*/  @P1 LDG.E R24, desc[UR12][R12.64+0x1c] ;  /* 0x00001c0c0c181981 */ /* 0x000f22000c1e1900 */
[----:B------:R-:W-:-:S03]  /*04a0*/  @P2 LOP3.LUT R17, R17, R30, RZ, 0x3c, !PT ;  /* 0x0000001e11112212 */ /* 0x000fc600078e3cff */
[----:B------:R-:W4:Y:S01]  /*04b0*/  @P2 LDG.E R30, desc[UR12][R12.64+0x30] ;  /* 0x0000300c0c1e2981 */ /* 0x000f22000c1e1900 */
[----:B------:R-:W-:-:S03]  /*04c0*/  @P3 LOP3.LUT R17, R17, R32, RZ, 0x3c, !PT ;  /* 0x0000002011113212 */ /* 0x000fc600078e3cff */
[----:B------:R-:W4:Y:S01]  /*04d0*/  @P2 LDG.E R32, desc[UR12][R12.64+0x38] ;  /* 0x0000380c0c202981 */ /* 0x000f22000c1e1900 */
[----:B------:R-:W-:-:S03]  /*04e0*/  @!P0 LOP3.LUT R6, R6, R25, RZ, 0x3c, !PT ;  /* 0x0000001906068212 */ /* 0x000fc600078e3cff */
[----:B------:R-:W4:Y:S01]  /*04f0*/  @P3 LDG.E R25, desc[UR12][R12.64+0x40] ;  /* 0x0000400c0c193981 */ /* 0x000f22000c1e1900 */
[----:B------:R-:W-:-:S03]  /*0500*/  @P4 LOP3.LUT R17, R17, R34, RZ, 0x3c, !PT ;  /* 0x0000002211114212 */ /* 0x000fc600078e3cff */
[----:B------:R-:W4:Y:S01]  /*0510*/  @P5 LDG.E R34, desc[UR12][R12.64+0x64] ;  /* 0x0000640c0c225981 */ /* 0x000f22000c1e1900 */
[----:B------:R-:W-:-:S03]  /*0520*/  @P1 LOP3.LUT R6, R6, R29, RZ, 0x3c, !PT ;  /* 0x0000001d06061212 */ /* 0x000fc600078e3cff */
[----:B------:R-:W4:Y:S01]  /*0530*/  @P3 LDG.E R29, desc[UR12][R12.64+0x48] ;  /* 0x0000480c0c1d3981 */ /* 0x000f22000c1e1900 */
[----:B--2---:R-:W-:Y:S02]  /*0540*/  @!P0 LOP3.LUT R7, R7, R22, RZ, 0x3c, !PT ;  /* 0x0000001607078212 */ /* 0x004fe400078e3cff */
[----:B------:R-:W-:Y:S01]  /*0550*/  LOP3.LUT P0, RZ, R27, 0x80, RZ, 0xc0, !PT ;  /* 0x000000801bff7812 */ /* 0x000fe2000780c0ff */
        /* <DEDUP_REMOVED lines=9> */
[----:B------:R-:W-:Y:S02]  /*05f0*/  @P2 LOP3.LUT R7, R7, R32, RZ, 0x3c, !PT ;  /* 0x0000002007072212 */ /* 0x000fe400078e3cff */
[----:B------:R-:W-:Y:S01]  /*0600*/  @P2 LOP3.LUT R2, R2, R31, RZ, 0x3c, !PT ;  /* 0x0000001f02022212 */ /* 0x000fe200078e3cff */
[----:B------:R-:W4:Y:S04]  /*0610*/  @P0 LDG.E R32, desc[UR12][R12.64+0x8c] ;  /* 0x00008c0c0c200981 */ /* 0x000f28000c1e1900 */
[----:B------:R-:W4:Y:S01]  /*0620*/  @P4 LDG.E R31, desc[UR12][R12.64+0x54] ;  /* 0x0000540c0c1f4981 */ /* 0x000f22000c1e1900 */
[----:B------:R-:W-:Y:S02]  /*0630*/  @P5 LOP3.LUT R17, R17, R34, RZ, 0x3c, !PT ;  /* 0x0000002211115212 */ /* 0x000fe400078e3cff */
[----:B------:R-:W-:Y:S01]  /*0640*/  @P3 LOP3.LUT R2, R2, R25, RZ, 0x3c, !PT ;  /* 0x0000001902023212 */ /* 0x000fe200078e3cff */
        /* <DEDUP_REMOVED lines=15> */
[----:B------:R-:W4:Y:S01]  /*0740*/  @P6 LDG.E R30, desc[UR12][R12.64+0x88] ;  /* 0x0000880c0c1e6981 */ /* 0x000f22000c1e1900 */
[----:B------:R-:W-:Y:S02]  /*0750*/  @P0 LOP3.LUT R17, R17, R32, RZ, 0x3c, !PT ;  /* 0x0000002011110212 */ /* 0x000fe400078e3cff */
[----:B------:R-:W-:Y:S01]  /*0760*/  @P4 LOP3.LUT R2, R2, R31, RZ, 0x3c, !PT ;  /* 0x0000001f02024212 */ /* 0x000fe200078e3cff */
[----:B------:R-:W4:Y:S04]  /*0770*/  @P0 LDG.E R32, desc[UR12][R12.64+0x94] ;  /* 0x0000940c0c200981 */ /* 0x000f28000c1e1900 */
[----:B------:R-:W4:Y:S04]  /*0780*/  @P0 LDG.E R31, desc[UR12][R12.64+0x90] ;  /* 0x0000900c0c1f0981 */ /* 0x000f28000c1e1900 */
[----:B------:R-:W4:Y:S01]  /*0790*/  @P0 LDG.E R33, desc[UR12][R12.64+0x98] ;  /* 0x0000980c0c210981 */ /* 0x000f22000c1e1900 */
[----:B------:R-:W-:-:S04]  /*07a0*/  @P5 LOP3.LUT R2, R2, R35, RZ, 0x3c, !PT ;  /* 0x0000002302025212 */ /* 0x000fc800078e3cff */
[----:B------:R-:W-:Y:S02]  /*07b0*/  @P6 LOP3.LUT R2, R2, R25, RZ, 0x3c, !PT ;  /* 0x0000001902026212 */ /* 0x000fe400078e3cff */
[----:B--2---:R-:W-:-:S04]  /*07c0*/  @P5 LOP3.LUT R3, R3, R22, RZ, 0x3c, !PT ;  /* 0x0000001603035212 */ /* 0x004fc800078e3cff */
[----:B---3--:R-:W-:Y:S02]  /*07d0*/  @P6 LOP3.LUT R3, R3, R26, RZ, 0x3c, !PT ;  /* 0x0000001a03036212 */ /* 0x008fe400078e3cff */
[----:B----4-:R-:W-:Y:S02]  /*07e0*/  @P5 LOP3.LUT R6, R6, R23, RZ, 0x3c, !PT ;  /* 0x0000001706065212 */ /* 0x010fe400078e3cff */
[----:B------:R-:W-:Y:S02]  /*07f0*/  @P5 LOP3.LUT R7, R7, R24, RZ, 0x3c, !PT ;  /* 0x0000001807075212 */ /* 0x000fe400078e3cff */
[----:B------:R-:W-:Y:S02]  /*0800*/  @P6 LOP3.LUT R6, R6, R29, RZ, 0x3c, !PT ;  /* 0x0000001d06066212 */ /* 0x000fe400078e3cff */
[----:B------:R-:W-:Y:S02]  /*0810*/  @P6 LOP3.LUT R7, R7, R30, RZ, 0x3c, !PT ;  /* 0x0000001e07076212 */ /* 0x000fe400078e3cff */
[----:B------:R-:W-:-:S02]  /*0820*/  @P0 LOP3.LUT R3, R3, R32, RZ, 0x3c, !PT ;  /* 0x0000002003030212 */ /* 0x000fc400078e3cff */
[----:B------:R-:W-:Y:S02]  /*0830*/  @P0 LOP3.LUT R7, R7, R34, RZ, 0x3c, !PT ;  /* 0x0000002207070212 */ /* 0x000fe400078e3cff */
[----:B------:R-:W-:Y:S02]  /*0840*/  @P0 LOP3.LUT R2, R2, R31, RZ, 0x3c, !PT ;  /* 0x0000001f02020212 */ /* 0x000fe400078e3cff */
        /* <DEDUP_REMOVED lines=27> */
[----:B------:R-:W-:Y:S02]  /*0a00*/  @P0 LOP3.LUT R7, R7, R26, RZ, 0x3c, !PT ;  /* 0x0000001a07070212 */ /* 0x000fe400078e3cff */
[----:B------:R-:W-:Y:S01]  /*0a10*/  LOP3.LUT P0, RZ, R27, 0x8000, RZ, 0xc0, !PT ;  /* 0x000080001bff7812 */ /* 0x000fe2000780c0ff */
        /* <DEDUP_REMOVED lines=32> */
[----:B------:R-:W-:-:S03]  /*0c20*/  @P4 LOP3.LUT R2, R2, R33, RZ, 0x3c, !PT ;  /* 0x0000002102024212 */ /* 0x000fc600078e3cff */
[----:B------:R-:W4:Y:S04]  /*0c30*/  @P0 LDG.E R34, desc[UR12][R12.64+0x134] ;  /* 0x0001340c0c220981 */ /* 0x000f28000c1e1900 */
[----:B------:R-:W4:Y:S01]  /*0c40*/  @P0 LDG.E R33, desc[UR12][R12.64+0x138] ;  /* 0x0001380c0c210981 */ /* 0x000f22000c1e1900 */
[----:B---3--:R-:W-:-:S03]  /*0c50*/  @P3 LOP3.LUT R3, R3, R30, RZ, 0x3c, !PT ;  /* 0x0000001e03033212 */ /* 0x008fc600078e3cff */
[----:B------:R-:W3:Y:S01]  /*0c60*/  @P6 LDG.E R30, desc[UR12][R12.64+0x120] ;  /* 0x0001200c0c1e6981 */ /* 0x000ee2000c1e1900 */
[----:B--2---:R-:W-:-:S03]  /*0c70*/  @P4 LOP3.LUT R3, R3, R22, RZ, 0x3c, !PT ;  /* 0x0000001603034212 */ /* 0x004fc600078e3cff */
[----:B------:R-:W2:Y:S01]  /*0c80*/  @P5 LDG.E R22, desc[UR12][R12.64+0x114] ;  /* 0x0001140c0c165981 */ /* 0x000ea2000c1e1900 */
[----:B----4-:R-:W-:-:S03]  /*0c90*/  @P3 LOP3.LUT R7, R7, R32, RZ, 0x3c, !PT ;  /* 0x0000002007073212 */ /* 0x010fc600078e3cff */
[----:B------:R-:W4:Y:S01]  /*0ca0*/  @P6 LDG.E R32, desc[UR12][R12.64+0x128] ;  /* 0x0001280c0c206981 */ /* 0x000f22000c1e1900 */
[----:B------:R-:W-:Y:S01]  /*0cb0*/  VIADD R21, R21, 0x10 ;  /* 0x0000001015157836 */ /* 0x000fe20000000000 */
[----:B------:R-:W-:-:S04]  /*0cc0*/  @P4 LOP3.LUT R7, R7, R24, RZ, 0x3c, !PT ;  /* 0x0000001807074212 */ /* 0x000fc800078e3cff */
[----:B------:R-:W-:Y:S02]  /*0cd0*/  ISETP.NE.AND P1, PT, R21, 0x20, PT ;  /* 0x000000201500780c */ /* 0x000fe40003f25270 */
[----:B------:R-:W-:Y:S02]  /*0ce0*/  @P5 LOP3.LUT R2, R2, R25, RZ, 0x3c, !PT ;  /* 0x0000001902025212 */ /* 0x000fe400078e3cff */
[----:B------:R-:W-:Y:S02]  /*0cf0*/  @P5 LOP3.LUT R3, R3, R26, RZ, 0x3c, !PT ;  /* 0x0000001a03035212 */ /* 0x000fe400078e3cff */
[----:B------:R-:W-:Y:S02]  /*0d00*/  @P5 LOP3.LUT R6, R6, R27, RZ, 0x3c, !PT ;  /* 0x0000001b06065212 */ /* 0x000fe400078e3cff */
[----:B------:R-:W-:Y:S02]  /*0d10*/  @P6 LOP3.LUT R2, R2, R29, RZ, 0x3c, !PT ;  /* 0x0000001d02026212 */ /* 0x000fe400078e3cff */
[----:B------:R-:W-:-:S02]  /*0d20*/  @P6 LOP3.LUT R6, R6, R23, RZ, 0x3c, !PT ;  /* 0x0000001706066212 */ /* 0x000fc400078e3cff */
[----:B------:R-:W-:Y:S02]  /*0d30*/  @P0 LOP3.LUT R2, R2, R31, RZ, 0x3c, !PT ;  /* 0x0000001f02020212 */ /* 0x000fe400078e3cff */
[----:B------:R-:W-:Y:S02]  /*0d40*/  @P0 LOP3.LUT R6, R6, R33, RZ, 0x3c, !PT ;  /* 0x0000002106060212 */ /* 0x000fe400078e3cff */
[----:B---3--:R-:W-:Y:S02]  /*0d50*/  @P6 LOP3.LUT R3, R3, R30, RZ, 0x3c, !PT ;  /* 0x0000001e03036212 */ /* 0x008fe400078e3cff */
[----:B--2---:R-:W-:-:S04]  /*0d60*/  @P5 LOP3.LUT R7, R7, R22, RZ, 0x3c, !PT ;  /* 0x0000001607075212 */ /* 0x004fc800078e3cff */
[----:B----4-:R-:W-:Y:S02]  /*0d70*/  @P6 LOP3.LUT R7, R7, R32, RZ, 0x3c, !PT ;  /* 0x0000002007076212 */ /* 0x010fe400078e3cff */
[----:B------:R-:W-:Y:S02]  /*0d80*/  @P0 LOP3.LUT R3, R3, R34, RZ, 0x3c, !PT ;  /* 0x0000002203030212 */ /* 0x000fe400078e3cff */
[----:B------:R-:W-:Y:S01]  /*0d90*/  @P0 LOP3.LUT R7, R7, R36, RZ, 0x3c, !PT ;  /* 0x0000002407070212 */ /* 0x000fe200078e3cff */
[----:B------:R-:W-:Y:S06]  /*0da0*/  @P1 BRA `(.L_x_15) ;  /* 0xfffffff4004c1947 */ /* 0x000fec000383ffff */
[----:B------:R-:W-:-:S05]  /*0db0*/  VIADD R19, R19, 0x1 ;  /* 0x0000000113137836 */ /* 0x000fca0000000000 */
[----:B------:R-:W-:-:S13]  /*0dc0*/  ISETP.NE.AND P0, PT, R19, 0x5, PT ;  /* 0x000000051300780c */ /* 0x000fda0003f05270 */
[----:B------:R-:W-:Y:S05]  /*0dd0*/  @P0 BRA `(.L_x_16) ;  /* 0xfffffff400300947 */ /* 0x000fea000383ffff */
[----:B------:R1:W-:Y:S01]  /*0de0*/  STG.E.64 desc[UR12][R8.64+0x8], R2 ;  /* 0x0000080208007986 */ /* 0x0003e2000c101b0c */
[----:B------:R-:W-:-:S03]  /*0df0*/  VIADD R16, R16, 0x1 ;  /* 0x0000000110107836 */ /* 0x000fc60000000000 */
[----:B------:R1:W-:Y:S02]  /*0e00*/  STG.E.64 desc[UR12][R8.64+0x10], R6 ;  /* 0x0000100608007986 */ /* 0x0003e4000c101b0c */
[----:B------:R-:W-:Y:S02]  /*0e10*/  ISETP.GE.U32.AND P0, PT, R16, R15, PT ;  /* 0x0000000f1000720c */ /* 0x000fe40003f06070 */
[----:B------:R1:W-:Y:S11]  /*0e20*/  STG.E desc[UR12][R8.64+0x4], R17 ;  /* 0x0000041108007986 */ /* 0x0003f6000c10190c */
[----:B------:R-:W-:Y:S05]  /*0e30*/  @!P0 BRA `(.L_x_17) ;  /* 0xfffffff400088947 */ /* 0x000fea000383ffff */
.L_x_14:
[----:B------:R-:W-:Y:S05]  /*0e40*/  BSYNC.RECONVERGENT B2 ;  /* 0x0000000000027941 */ /* 0x000fea0003800200 */
.L_x_13:
[C---:B------:R-:W-:Y:S01]  /*0e50*/  ISETP.GT.U32.AND P0, PT, R5.reuse, 0x3, PT ;  /* 0x000000030500780c */ /* 0x040fe20003f04070 */
[----:B------:R-:W-:Y:S01]  /*0e60*/  VIADD R14, R14, 0x1 ;  /* 0x000000010e0e7836 */ /* 0x000fe20000000000 */
[--C-:B------:R-:W-:Y:S02]  /*0e70*/  SHF.R.U64 R5, R5, 0x2, R0.reuse ;  /* 0x0000000205057819 */ /* 0x100fe40000001200 */
[----:B------:R-:W-:Y:S02]  /*0e80*/  ISETP.GT.U32.AND.EX P0, PT, R0, RZ, PT, P0 ;  /* 0x000000ff0000720c */ /* 0x000fe40003f04100 */
[----:B------:R-:W-:-:S11]  /*0e90*/  SHF.R.U32.HI R0, RZ, 0x2, R0 ;  /* 0x00000002ff007819 */ /* 0x000fd60000011600 */
[----:B------:R-:W-:Y:S05]  /*0ea0*/  @P0 BRA `(.L_x_18) ;  /* 0xfffffff000cc0947 */ /* 0x000fea000383ffff */
.L_x_12:
[----:B------:R-:W-:Y:S05]  /*0eb0*/  BSYNC.RECONVERGENT B1 ;  /* 0x0000000000017941 */ /* 0x000fea0003800200 */
.L_x_11:
[----:B------:R2:W-:Y:S04]  /*0ec0*/  STG.E.64 desc[UR12][R8.64+0x18], RZ ;  /* 0x000018ff08007986 */ /* 0x0005e8000c101b0c */
[----:B------:R2:W-:Y:S04]  /*0ed0*/  STG.E desc[UR12][R8.64+0x20], RZ ;  /* 0x000020ff08007986 */ /* 0x0005e8000c10190c */
[----:B------:R2:W-:Y:S02]  /*0ee0*/  STG.E.64 desc[UR12][R8.64+0x28], RZ ;  /* 0x000028ff08007986 */ /* 0x0005e4000c101b0c */
.L_x_10:
[----:B------:R-:W-:Y:S05]  /*0ef0*/  BSYNC.RECONVERGENT B0 ;  /* 0x0000000000007941 */ /* 0x000fea0003800200 */
.L_x_9:
[----:B01----:R-:W0:Y:S02]  /*0f00*/  LDC.64 R2, c[0x0][0x3b0] ;  /* 0x0000ec00ff027b82 */ /* 0x003e240000000a00 */
[----:B0-----:R-:W3:Y:S02]  /*0f10*/  LDG.E R2, desc[UR12][R2.64] ;  /* 0x0000000c02027981 */ /* 0x001ee4000c1e1900 */
[----:B---3--:R-:W-:-:S13]  /*0f20*/  ISETP.GT.AND P0, PT, R2, 0x3e7ff, PT ;  /* 0x0003e7ff0200780c */ /* 0x008fda0003f04270 */
[----:B------:R-:W-:Y:S05]  /*0f30*/  @P0 EXIT ;  /* 0x000000000000094d */ /* 0x000fea0003800000 */
[----:B------:R-:W0:Y:S01]  /*0f40*/  LDC.64 R2, c[0x0][0x3a8] ;  /* 0x0000ea00ff027b82 */ /* 0x000e220000000a00 */
[----:B------:R-:W1:Y:S07]  /*0f50*/  LDCU.128 UR8, c[0x0][0x390] ;  /* 0x00007200ff0877ac */ /* 0x000e6e0008000c00 */
[----:B------:R-:W3:Y:S01]  /*0f60*/  LDC.64 R26, c[0x0][0x398] ;  /* 0x0000e600ff1a7b82 */ /* 0x000ee20000000a00 */
[----:B-1----:R-:W-:Y:S02]  /*0f70*/  UIADD3 UR7, UP0, UPT, UR10, 0x200, URZ ;  /* 0x000002000a077890 */ /* 0x002fe4000ff1e0ff */
[----:B------:R-:W-:-:S02]  /*0f80*/  UIADD3 UR5, UP1, UPT, UR8, 0x200, URZ ;  /* 0x0000020008057890 */ /* 0x000fc4000ff3e0ff */
[----:B------:R-:W-:Y:S01]  /*0f90*/  UIADD3.X UR8, UPT, UPT, URZ, UR11, URZ, UP0, !UPT ;  /* 0x0000000bff087290 */ /* 0x000fe200087fe4ff */
[----:B0-----:R-:W-:Y:S01]  /*0fa0*/  IMAD.WIDE R28, R28, 0x30, R2 ;  /* 0x000000301c1c7825 */ /* 0x001fe200078e0202 */
[----:B------:R-:W-:-:S03]  /*0fb0*/  UIADD3.X UR6, UPT, UPT, URZ, UR9, URZ, UP1, !UPT ;  /* 0x00000009ff067290 */ /* 0x000fc60008ffe4ff */
[----:B---3--:R-:W-:-:S09]  /*0fc0*/  IMAD.WIDE.U32 R26, R4, 0x8, R26 ;  /* 0x00000008041a7825 */ /* 0x008fd200078e001a */
.L_x_38:
[C---:B------:R-:W-:Y:S01]  /*0fd0*/  ISETP.NE.AND P0, PT, R4.reuse, RZ, PT ;  /* 0x000000ff0400720c */ /* 0x040fe20003f05270 */
[----:B------:R-:W-:Y:S05]  /*0fe0*/  YIELD ;  /* 0x0000000000007946 */ /* 0x000fea0003800000 */
[----:B------:R-:W-:-:S07]  /*0ff0*/  ISETP.GT.U32.AND P1, PT, R4, 0xb, PT ;  /* 0x0000000b0400780c */ /* 0x000fce0003f24070 */
[----:B------:R-:W-:Y:S06]  /*1000*/  @P0 BRA `(.L_x_19) ;  /* 0x0000000000700947 */ /* 0x000fec0003800000 */
[----:B------:R-:W0:Y:S01]  /*1010*/  S2R R0, SR_LANEID ;  /* 0x0000000000007919 */ /* 0x000e220000000000 */
[----:B------:R-:W1:Y:S01]  /*1020*/  LDC.64 R2, c[0x0][0x3b0] ;  /* 0x0000ec00ff027b82 */ /* 0x000e620000000a00 */
[----:B------:R-:W-:Y:S02]  /*1030*/  VOTEU.ANY UR9, UPT, PT ;  /* 0x0000000000097886 */ /* 0x000fe400038e0100 */
[----:B------:R-:W-:Y:S02]  /*1040*/  UFLO.U32 UR10, UR9 ;  /* 0x00000009000a72bd */ /* 0x000fe400080e0000 */
[----:B------:R-:W1:Y:S04]  /*1050*/  POPC R13, UR9 ;  /* 0x00000009000d7d09 */ /* 0x000e680008000000 */
[----:B0-----:R-:W-:-:S13]  /*1060*/  ISETP.EQ.U32.AND P0, PT, R0, UR10, PT ;  /* 0x0000000a00007c0c */ /* 0x001fda000bf02070 */
[----:B-1----:R0:W-:Y:S04]  /*1070*/  @P0 REDG.E.ADD.STRONG.GPU desc[UR12][R2.64], R13 ;  /* 0x0000000d0200098e */ /* 0x0021e8000c12e10c */
[----:B------:R-:W3:Y:S04]  /*1080*/  LDG.E.64 R6, desc[UR12][R28.64] ;  /* 0x0000000c1c067981 */ /* 0x000ee8000c1e1b00 */
[----:B------:R-:W4:Y:S04]  /*1090*/  LDG.E.64 R10, desc[UR12][R28.64+0x10] ;  /* 0x0000100c1c0a7981 */ /* 0x000f28000c1e1b00 */
[----:B--2---:R-:W2:Y:S01]  /*10a0*/  LDG.E.64 R8, desc[UR12][R28.64+0x8] ;  /* 0x0000080c1c087981 */ /* 0x004ea2000c1e1b00 */
[----:B---3--:R-:W-:Y:S01]  /*10b0*/  SHF.R.U32.HI R0, RZ, 0x2, R7 ;  /* 0x00000002ff007819 */ /* 0x008fe20000011607 */
[----:B------:R-:W-:-:S03]  /*10c0*/  VIADD R6, R6, 0x587c5 ;  /* 0x000587c506067836 */ /* 0x000fc60000000000 */
[----:B------:R-:W-:Y:S01]  /*10d0*/  LOP3.LUT R0, R0, R7, RZ, 0x3c, !PT ;  /* 0x0000000700007212 */ /* 0x000fe200078e3cff */
[----:B----4-:R-:W-:Y:S02]  /*10e0*/  IMAD.SHL.U32 R5, R11, 0x10, RZ ;  /* 0x000000100b057824 */ /* 0x010fe400078e00ff */
[----:B------:R-:W-:Y:S02]  /*10f0*/  IMAD.MOV.U32 R15, RZ, RZ, R10 ;  /* 0x000000ffff0f7224 */ /* 0x000fe400078e000a */
[----:B------:R-:W-:Y:S02]  /*1100*/  IMAD.SHL.U32 R7, R0, 0x2, RZ ;  /* 0x0000000200077824 */ /* 0x000fe400078e00ff */
[----:B--2---:R-:W-:-:S03]  /*1110*/  IMAD.MOV.U32 R14, RZ, RZ, R9 ;  /* 0x000000ffff0e7224 */ /* 0x004fc600078e0009 */
[----:B------:R-:W-:Y:S01]  /*1120*/  LOP3.LUT R0, R0, R7, R5, 0x96, !PT ;  /* 0x0000000700007212 */ /* 0x000fe200078e9605 */
[----:B------:R-:W-:Y:S01]  /*1130*/  IMAD.MOV.U32 R7, RZ, RZ, R8 ;  /* 0x000000ffff077224 */ /* 0x000fe200078e0008 */
[----:B------:R1:W-:Y:S01]  /*1140*/  STG.E.64 desc[UR12][R28.64+0x8], R14 ;  /* 0x0000080e1c007986 */ /* 0x0003e2000c101b0c */
[----:B------:R-:W-:Y:S01]  /*1150*/  IMAD.MOV.U32 R8, RZ, RZ, R11 ;  /* 0x000000ffff087224 */ /* 0x000fe200078e000b */
[----:B------:R-:W-:Y:S02]  /*1160*/  LOP3.LUT R9, R0, R11, RZ, 0x3c, !PT ;  /* 0x0000000b00097212 */ /* 0x000fe400078e3cff */
[----:B------:R1:W-:Y:S03]  /*1170*/  STG.E.64 desc[UR12][R28.64], R6 ;  /* 0x000000061c007986 */ /* 0x0003e6000c101b0c */
[----:B0-----:R-:W-:Y:S01]  /*1180*/  IMAD.IADD R2, R9, 0x1, R6 ;  /* 0x0000000109027824 */ /* 0x001fe200078e0206 */
[----:B------:R1:W-:Y:S03]  /*1190*/  STG.E.64 desc[UR12][R28.64+0x10], R8 ;  /* 0x000010081c007986 */ /* 0x0003e6000c101b0c */
[----:B------:R-:W-:-:S05]  /*11a0*/  IMAD.HI.U32 R0, R2, 0x10624dd3, RZ ;  /* 0x10624dd302007827 */ /* 0x000fca00078e00ff */
[----:B------:R-:W-:-:S05]  /*11b0*/  SHF.R.U32.HI R3, RZ, 0x8, R0 ;  /* 0x00000008ff037819 */ /* 0x000fca0000011600 */
[----:B------:R-:W-:-:S07]  /*11c0*/  IMAD R2, R3, -0xfa0, R2 ;  /* 0xfffff06003027824 */ /* 0x000fce00078e0202 */
.L_x_19:
[----:B------:R-:W-:Y:S05]  /*11d0*/  WARPSYNC.ALL ;  /* 0x0000000000007948 */ /* 0x000fea0003800000 */
[----:B------:R-:W0:Y:S01]  /*11e0*/  SHFL.IDX PT, R2, R2, RZ, 0x1f ;  /* 0x00001fff02027589 */ /* 0x000e2200000e0000 */
[----:B------:R-:W3:Y:S03]  /*11f0*/  LDC.64 R18, c[0x0][0x380] ;  /* 0x0000e000ff127b82 */ /* 0x000ee60000000a00 */
[----:B------:R-:W4:Y:S04]  /*1200*/  LDG.E.64 R34, desc[UR12][R26.64] ;  /* 0x0000000c1a227981 */ /* 0x000f28000c1e1b00 */
[----:B-12---:R-:W2:Y:S04]  /*1210*/  LDG.E.64 R8, desc[UR12][R26.64+0x100] ;  /* 0x0001000c1a087981 */ /* 0x006ea8000c1e1b00 */
[----:B------:R-:W5:Y:S04]  /*1220*/  LDG.E.64 R12, desc[UR12][R26.64+0x200] ;  /* 0x0002000c1a0c7981 */ /* 0x000f68000c1e1b00 */
[----:B------:R-:W5:Y:S04]  /*1230*/  LDG.E.64 R16, desc[UR12][R26.64+0x300] ;  /* 0x0003000c1a107981 */ /* 0x000f68000c1e1b00 */
[----:B------:R-:W5:Y:S01]  /*1240*/  LDG.E.64 R22, desc[UR12][R26.64+0x400] ;  /* 0x0004000c1a167981 */ /* 0x000f62000c1e1b00 */
[----:B0-----:R-:W-:-:S03]  /*1250*/  IMAD R0, R2, 0x12c, R4 ;  /* 0x0000012c02007824 */ /* 0x001fc600078e0204 */
[----:B------:R-:W5:Y:S01]  /*1260*/  LDG.E.64 R24, desc[UR12][R26.64+0x500] ;  /* 0x0005000c1a187981 */ /* 0x000f62000c1e1b00 */
[----:B---3--:R-:W-:-:S05]  /*1270*/  IMAD.WIDE R18, R0, 0x8, R18 ;  /* 0x0000000800127825 */ /* 0x008fca00078e0212 */
[----:B------:R-:W4:Y:S04]  /*1280*/  LDG.E.64.CONSTANT R6, desc[UR12][R18.64] ;  /* 0x0000000c12067981 */ /* 0x000f28000c1e9b00 */
[----:B------:R-:W2:Y:S04]  /*1290*/  LDG.E.64.CONSTANT R10, desc[UR12][R18.64+0x100] ;  /* 0x0001000c120a7981 */ /* 0x000ea8000c1e9b00 */
[----:B------:R-:W5:Y:S04]  /*12a0*/  LDG.E.64.CONSTANT R14, desc[UR12][R18.64+0x200] ;  /* 0x0002000c120e7981 */ /* 0x000f68000c1e9b00 */
[----:B------:R-:W3:Y:S04]  /*12b0*/  LDG.E.64.CONSTANT R20, desc[UR12][R18.64+0x300] ;  /* 0x0003000c12147981 */ /* 0x000ee8000c1e9b00 */
[----:B------:R-:W3:Y:S04]  /*12c0*/  LDG.E.64.CONSTANT R30, desc[UR12][R18.64+0x400] ;  /* 0x0004000c121e7981 */ /* 0x000ee8000c1e9b00 */
[----:B------:R-:W3:Y:S01]  /*12d0*/  LDG.E.64.CONSTANT R32, desc[UR12][R18.64+0x500] ;  /* 0x0005000c12207981 */ /* 0x000ee2000c1e9b00 */
[----:B----4-:R-:W-:-:S08]  /*12e0*/  DFMA R34, R34, R6, RZ ;  /* 0x000000062222722b */ /* 0x010fd000000000ff */
[----:B--2---:R-:W-:Y:S01]  /*12f0*/  DFMA R34, R8, R10, R34 ;  /* 0x0000000a0822722b */ /* 0x004fe20000000022 */
[----:B------:R-:W2:Y:S04]  /*1300*/  LDG.E.64 R8, desc[UR12][R26.64+0x600] ;  /* 0x0006000c1a087981 */ /* 0x000ea8000c1e1b00 */
[----:B------:R-:W2:Y:S03]  /*1310*/  LDG.E.64.CONSTANT R10, desc[UR12][R18.64+0x600] ;  /* 0x0006000c120a7981 */ /* 0x000ea6000c1e9b00 */
[----:B-----5:R-:W-:Y:S01]  /*1320*/  DFMA R34, R12, R14, R34 ;  /* 0x0000000e0c22722b */ /* 0x020fe20000000022 */
[----:B------:R-:W4:Y:S04]  /*1330*/  LDG.E.64 R12, desc[UR12][R26.64+0x700] ;  /* 0x0007000c1a0c7981 */ /* 0x000f28000c1e1b00 */
[----:B------:R-:W4:Y:S03]  /*1340*/  LDG.E.64.CONSTANT R14, desc[UR12][R18.64+0x700] ;  /* 0x0007000c120e7981 */ /* 0x000f26000c1e9b00 */
[----:B---3--:R-:W-:Y:S01]  /*1350*/  DFMA R34, R16, R20, R34 ;  /* 0x000000141022722b */ /* 0x008fe20000000022 */
[----:B------:R-:W3:Y:S04]  /*1360*/  LDG.E.64 R16, desc[UR12][R26.64+0x800] ;  /* 0x0008000c1a107981 */ /* 0x000ee8000c1e1b00 */
[----:B------:R-:W3:Y:S03]  /*1370*/  LDG.E.64.CONSTANT R20, desc[UR12][R18.64+0x800] ;  /* 0x0008000c12147981 */ /* 0x000ee6000c1e9b00 */
[----:B------:R-:W-:Y:S01]  /*1380*/  DFMA R34, R22, R30, R34 ;  /* 0x0000001e1622722b */ /* 0x000fe20000000022 */
[----:B------:R-:W5:Y:S04]  /*1390*/  @!P1 LDG.E.64 R22, desc[UR12][R26.64+0x900] ;  /* 0x0009000c1a169981 */ /* 0x000f68000c1e1b00 */
[----:B------:R-:W5:Y:S03]  /*13a0*/  @!P1 LDG.E.64.CONSTANT R30, desc[UR12][R18.64+0x900] ;  /* 0x0009000c121e9981 */ /* 0x000f66000c1e9b00 */
[----:B------:R-:W-:Y:S01]  /*13b0*/  DFMA R32, R24, R32, R34 ;  /* 0x000000201820722b */ /* 0x000fe20000000022 */
[----:B------:R-:W0:Y:S02]  /*13c0*/  LDC.64 R24, c[0x0][0x388] ;  /* 0x0000e200ff187b82 */ /* 0x000e240000000a00 */
[----:B0-----:R-:W-:-:S06]  /*13d0*/  IMAD.WIDE R24, R2, 0x8, R24 ;  /* 0x0000000802187825 */ /* 0x001fcc00078e0218 */
[----:B------:R-:W5:Y:S01]  /*13e0*/  LDG.E.64.CONSTANT R24, desc[UR12][R24.64] ;  /* 0x0000000c18187981 */ /* 0x000f62000c1e9b00 */
[----:B------:R-:W-:Y:S01]  /*13f0*/  UMOV UR10, 0xfefa39ef ;  /* 0xfefa39ef000a7882 */ /* 0x000fe20000000000 */
[----:B------:R-:W-:Y:S01]  /*1400*/  UMOV UR11, 0x3fe62e42 ;  /* 0x3fe62e42000b7882 */ /* 0x000fe20000000000 */
[----:B------:R-:W-:Y:S01]  /*1410*/  NOP ;  /* 0x0000000000007918 */ /* 0x000fe20000000000 */
[----:B--2---:R-:W-:-:S08]  /*1420*/  DFMA R8, R8, R10, R32 ;  /* 0x0000000a0808722b */ /* 0x004fd00000000020 */
[----:B----4-:R-:W-:-:S08]  /*1430*/  DFMA R8, R12, R14, R8 ;  /* 0x0000000e0c08722b */ /* 0x010fd00000000008 */
[----:B---3--:R-:W-:Y:S01]  /*1440*/  DFMA R20, R16, R20, R8 ;  /* 0x000000141014722b */ /* 0x008fe20000000008 */
[----:B------:R-:W0:Y:S07]  /*1450*/  LDC.64 R16, c[0x0][0x390] ;  /* 0x0000e400ff107b82 */ /* 0x000e2e0000000a00 */
[----:B-----5:R-:W-:-:S07]  /*1460*/  @!P1 DFMA R20, R22, R30, R20 ;  /* 0x0000001e1614922b */ /* 0x020fce0000000014 */
[----:B------:R-:W-:Y:S04]  /*1470*/  SHFL.BFLY PT, R9, R21, 0x10, 0x1f ;  /* 0x0e001f0015097f89 */ /* 0x000fe800000e0000 */
[----:B------:R-:W1:Y:S02]  /*1480*/  SHFL.BFLY PT, R8, R20, 0x10, 0x1f ;  /* 0x0e001f0014087f89 */ /* 0x000e6400000e0000 */
[----:B-1----:R-:W-:-:S07]  /*1490*/  DADD R12, R8, R20 ;  /* 0x00000000080c7229 */ /* 0x002fce0000000014 */
[----:B------:R-:W-:Y:S04]  /*14a0*/  SHFL.BFLY PT, R9, R13, 0x8, 0x1f ;  /* 0x0d001f000d097f89 */ /* 0x000fe800000e0000 */
[----:B------:R-:W1:Y:S01]  /*14b0*/  SHFL.BFLY PT, R8, R12, 0x8, 0x1f ;  /* 0x0d001f000c087f89 */ /* 0x000e6200000e0000 */
[----:B0-----:R-:W-:-:S05]  /*14c0*/  IMAD.WIDE R16, R0, 0x8, R16 ;  /* 0x0000000800107825 */ /* 0x001fca00078e0210 */
[----:B------:R-:W2:Y:S01]  /*14d0*/  LDG.E.64 R10, desc[UR12][R16.64] ;  /* 0x0000000c100a7981 */ /* 0x000ea2000c1e1b00 */
[----:B-1----:R-:W-:-:S03]  /*14e0*/  DADD R14, R12, R8 ;  /* 0x000000000c0e7229 */ /* 0x002fc60000000008 */
[----:B------:R-:W2:Y:S04]  /*14f0*/  LDG.E.64 R8, desc[UR12][R26.64] ;  /* 0x0000000c1a087981 */ /* 0x000ea8000c1e1b00 */
[----:B------:R-:W-:Y:S04]  /*1500*/  SHFL.BFLY PT, R23, R15, 0x4, 0x1f ;  /* 0x0c801f000f177f89 */ /* 0x000fe800000e0000 */
[----:B------:R-:W0:Y:S02]  /*1510*/  SHFL.BFLY PT, R22, R14, 0x4, 0x1f ;  /* 0x0c801f000e167f89 */ /* 0x000e2400000e0000 */
[----:B0-----:R-:W-:-:S07]  /*1520*/  DADD R22, R14, R22 ;  /* 0x000000000e167229 */ /* 0x001fce0000000016 */
[----:B------:R-:W-:Y:S04]  /*1530*/  SHFL.BFLY PT, R21, R23, 0x2, 0x1f ;  /* 0x0c401f0017157f89 */ /* 0x000fe800000e0000 */
[----:B------:R-:W0:Y:S02]  /*1540*/  SHFL.BFLY PT, R20, R22, 0x2, 0x1f ;  /* 0x0c401f0016147f89 */ /* 0x000e2400000e0000 */
[----:B0-----:R-:W-:-:S07]  /*1550*/  DADD R30, R22, R20 ;  /* 0x00000000161e7229 */ /* 0x001fce0000000014 */
[----:B------:R-:W-:Y:S04]  /*1560*/  SHFL.BFLY PT, R13, R31, 0x1, 0x1f ;  /* 0x0c201f001f0d7f89 */ /* 0x000fe800000e0000 */
[----:B------:R-:W0:Y:S02]  /*1570*/  SHFL.BFLY PT, R12, R30, 0x1, 0x1f ;  /* 0x0c201f001e0c7f89 */ /* 0x000e2400000e0000 */
[----:B0-----:R-:W-:-:S08]  /*1580*/  DADD R12, R30, R12 ;  /* 0x000000001e0c7229 */ /* 0x001fd0000000000c */
[----:B------:R-:W-:Y:S01]  /*1590*/  DMUL R14, R12, R24 ;  /* 0x000000180c0e7228 */ /* 0x000fe20000000000 */
[----:B------:R-:W-:Y:S02]  /*15a0*/  IMAD.MOV.U32 R12, RZ, RZ, 0x652b82fe ;  /* 0x652b82feff0c7424 */ /* 0x000fe400078e00ff */
[----:B------:R-:W-:-:S06]  /*15b0*/  IMAD.MOV.U32 R13, RZ, RZ, 0x3ff71547 ;  /* 0x3ff71547ff0d7424 */ /* 0x000fcc00078e00ff */
[----:B------:R-:W-:-:S08]  /*15c0*/  DFMA R12, R14, R12, 6.75539944105574400000e+15 ;  /* 0x433800000e0c742b */ /* 0x000fd0000000000c */
[----:B------:R-:W-:-:S08]  /*15d0*/  DADD R20, R12, -6.75539944105574400000e+15 ;  /* 0xc33800000c147429 */ /* 0x000fd00000000000 */
[----:B------:R-:W-:Y:S01]  /*15e0*/  DFMA R32, R20, -UR10, R14 ;  /* 0x8000000a14207c2b */ /* 0x000fe2000800000e */
[----:B------:R-:W-:Y:S01]  /*15f0*/  UMOV UR10, 0x3b39803f ;  /* 0x3b39803f000a7882 */ /* 0x000fe20000000000 */
[----:B------:R-:W-:Y:S01]  /*1600*/  UMOV UR11, 0x3c7abc9e ;  /* 0x3c7abc9e000b7882 */ /* 0x000fe20000000000 */
[----:B------:R-:W-:Y:S02]  /*1610*/  IMAD.MOV.U32 R22, RZ, RZ, -0x35dec16 ;  /* 0xfca213eaff167424 */ /* 0x000fe400078e00ff */
[----:B------:R-:W-:-:S03]  /*1620*/  IMAD.MOV.U32 R23, RZ, RZ, 0x3e928af3 ;  /* 0x3e928af3ff177424 */ /* 0x000fc600078e00ff */
[----:B------:R-:W-:Y:S01]  /*1630*/  DFMA R20, R20, -UR10, R32 ;  /* 0x8000000a14147c2b */ /* 0x000fe20008000020 */
[----:B------:R-:W-:Y:S01]  /*1640*/  UMOV UR10, 0x69ce2bdf ;  /* 0x69ce2bdf000a7882 */ /* 0x000fe20000000000 */
[----:B------:R-:W-:-:S06]  /*1650*/  UMOV UR11, 0x3e5ade15 ;  /* 0x3e5ade15000b7882 */ /* 0x000fcc0000000000 */
[----:B------:R-:W-:Y:S01]  /*1660*/  DFMA R22, R20, UR10, R22 ;  /* 0x0000000a14167c2b */ /* 0x000fe20008000016 */
[----:B------:R-:W-:Y:S01]  /*1670*/  UMOV UR10, 0x62401315 ;  /* 0x62401315000a7882 */ /* 0x000fe20000000000 */
[----:B------:R-:W-:-:S06]  /*1680*/  UMOV UR11, 0x3ec71dee ;  /* 0x3ec71dee000b7882 */ /* 0x000fcc0000000000 */
[----:B------:R-:W-:Y:S01]  /*1690*/  DFMA R22, R20, R22, UR10 ;  /* 0x0000000a14167e2b */ /* 0x000fe20008000016 */
        /* <DEDUP_REMOVED lines=21> */
[----:B------:R-:W-:-:S07]  /*17f0*/  LEA.HI R0, R12, R12, RZ, 0x1 ;  /* 0x0000000c0c007211 */ /* 0x000fce00078f08ff */
[----:B------:R-:W-:-:S08]  /*1800*/  DFMA R22, R20, R22, 1 ;  /* 0x3ff000001416742b */ /* 0x000fd00000000016 */
[----:B------:R-:W-:Y:S01]  /*1810*/  DFMA R20, R20, R22, 1 ;  /* 0x3ff000001414742b */ /* 0x000fe20000000016 */
[----:B------:R-:W-:-:S05]  /*1820*/  SHF.R.S32.HI R23, RZ, 0x1, R0 ;  /* 0x00000001ff177819 */ /* 0x000fca0000011400 */
[----:B------:R-:W-:Y:S01]  /*1830*/  IMAD.IADD R32, R12, 0x1, -R23 ;  /* 0x000000010c207824 */ /* 0x000fe200078e0a17 */
[----:B------:R-:W-:-:S03]  /*1840*/  DADD R30, R14, +INF ;  /* 0x7ff000000e1e7429 */ /* 0x000fc60000000000 */
[----:B------:R-:W-:Y:S01]  /*1850*/  IMAD R23, R23, 0x100000, R21 ;  /* 0x0010000017177824 */ /* 0x000fe200078e0215 */
[----:B------:R-:W-:Y:S01]  /*1860*/  LEA R33, R32, 0x3ff00000, 0x14 ;  /* 0x3ff0000020217811 */ /* 0x000fe200078ea0ff */
[----:B------:R-:W-:Y:S02]  /*1870*/  IMAD.MOV.U32 R32, RZ, RZ, RZ ;  /* 0x000000ffff207224 */ /* 0x000fe400078e00ff */
[----:B------:R-:W-:Y:S01]  /*1880*/  IMAD.MOV.U32 R22, RZ, RZ, R20 ;  /* 0x000000ffff167224 */ /* 0x000fe200078e0014 */
[----:B------:R-:W-:Y:S01]  /*1890*/  DSETP.GEU.AND P2, PT, R14, RZ, PT ;  /* 0x000000ff0e00722a */ /* 0x000fe20003f4e000 */
[----:B------:R-:W-:-:S04]  /*18a0*/  FSETP.GEU.AND P1, PT, |R15|, 4.1917929649353027344, PT ;  /* 0x4086232b0f00780b */ /* 0x000fc80003f2e200 */
[----:B------:R-:W-:Y:S01]  /*18b0*/  DMUL R22, R22, R32 ;  /* 0x0000002016167228 */ /* 0x000fe20000000000 */
[----:B------:R-:W-:Y:S02]  /*18c0*/  FSETP.GEU.AND P0, PT, |R15|, 4.2275390625, PT ;  /* 0x408748000f00780b */ /* 0x000fe40003f0e200 */
[----:B------:R-:W-:Y:S02]  /*18d0*/  FSEL R3, R30, RZ, P2 ;  /* 0x000000ff1e037208 */ /* 0x000fe40001000000 */
[----:B------:R-:W-:Y:S01]  /*18e0*/  FSEL R31, R31, RZ, P2 ;  /* 0x000000ff1f1f7208 */ /* 0x000fe20001000000 */
[----:B------:R-:W-:-:S04]  /*18f0*/  IMAD R13, R12, 0x100000, R21 ;  /* 0x001000000c0d7824 */ /* 0x000fc800078e0215 */
[----:B------:R-:W-:Y:S02]  /*1900*/  FSEL R3, R3, R22, P0 ;  /* 0x0000001603037208 */ /* 0x000fe40000000000 */
[----:B------:R-:W-:Y:S02]  /*1910*/  @P1 FSEL R13, R31, R23, P0 ;  /* 0x000000171f0d1208 */ /* 0x000fe40000000000 */
[----:B------:R-:W-:-:S06]  /*1920*/  FSEL R12, R20, R3, !P1 ;  /* 0x00000003140c7208 */ /* 0x000fcc0004800000 */
[----:B------:R-:W-:-:S06]  /*1930*/  DADD R12, R12, 1 ;  /* 0x3ff000000c0c7429 */ /* 0x000fcc0000000000 */
[----:B------:R-:W0:Y:S04]  /*1940*/  MUFU.RCP64H R15, R13 ;  /* 0x0000000d000f7308 */ /* 0x000e280000001800 */
[----:B------:R-:W-:-:S06]  /*1950*/  VIADD R14, R13, 0x300402 ;  /* 0x003004020d0e7836 */ /* 0x000fcc0000000000 */
[----:B0-----:R-:W-:-:S08]  /*1960*/  DFMA R20, -R12, R14, 1 ;  /* 0x3ff000000c14742b */ /* 0x001fd0000000010e */
[----:B------:R-:W-:Y:S01]  /*1970*/  DFMA R20, R20, R20, R20 ;  /* 0x000000141414722b */ /* 0x000fe20000000014 */
[----:B------:R-:W-:-:S07]  /*1980*/  FSETP.GEU.AND P0, PT, |R14|, 5.8789094863358348022e-39, PT ;  /* 0x004004020e00780b */ /* 0x000fce0003f0e200 */
[----:B------:R-:W-:Y:S01]  /*1990*/  DFMA R20, R14, R20, R14 ;  /* 0x000000140e14722b */ /* 0x000fe2000000000e */
[----:B------:R-:W-:-:S07]  /*19a0*/  IADD3 R0, PT, PT, -R4, 0x2b, RZ ;  /* 0x0000002b04007810 */ /* 0x000fce0007ffe1ff */
[----:B------:R-:W-:Y:S01]  /*19b0*/  DFMA R22, -R12, R20, 1 ;  /* 0x3ff000000c16742b */ /* 0x000fe20000000114 */
[----:B------:R-:W-:Y:S01]  /*19c0*/  BSSY.RECONVERGENT B0, `(.L_x_20) ;  /* 0x000000a000007945 */ /* 0x000fe20003800200 */
[----:B--2---:R-:W-:Y:S01]  /*19d0*/  DADD R10, R8, -R10 ;  /* 0x00000000080a7229 */ /* 0x004fe2000000080a */
[----:B------:R-:W-:Y:S02]  /*19e0*/  LOP3.LUT P1, RZ, R0, 0x20, RZ, 0xc0, !PT ;  /* 0x0000002000ff7812 */ /* 0x000fe4000782c0ff */
[----:B------:R-:W-:-:S03]  /*19f0*/  LOP3.LUT R0, R4, 0x20, RZ, 0xfc, !PT ;  /* 0x0000002004007812 */ /* 0x000fc600078efcff */
[----:B------:R-:W-:Y:S01]  /*1a00*/  DFMA R20, R20, R22, R20 ;  /* 0x000000161414722b */ /* 0x000fe20000000014 */
[----:B------:R-:W-:Y:S10]  /*1a10*/  @P0 BRA `(.L_x_21) ;  /* 0x0000000000100947 */ /* 0x000ff40003800000 */
[----:B------:R-:W-:Y:S02]  /*1a20*/  LOP3.LUT R22, R13, 0x7fffffff, RZ, 0xc0, !PT ;  /* 0x7fffffff0d167812 */ /* 0x000fe400078ec0ff */
[----:B------:R-:W-:-:S03]  /*1a30*/  MOV R14, 0x1a60 ;  /* 0x00001a60000e7802 */ /* 0x000fc60000000f00 */
[----:B------:R-:W-:-:S07]  /*1a40*/  VIADD R22, R22, 0xfff00000 ;  /* 0xfff0000016167836 */ /* 0x000fce0000000000 */
[----:B------:R-:W-:Y:S05]  /*1a50*/  CALL.REL.NOINC `($__internal_0_$__cuda_sm20_dblrcp_rn_slowpath_v3) ;  /* 0x0000000c004c7944 */ /* 0x000fea0003c00000 */
.L_x_21:
[----:B------:R-:W-:Y:S05]  /*1a60*/  BSYNC.RECONVERGENT B0 ;  /* 0x0000000000007941 */ /* 0x000fea0003800200 */
.L_x_20:
[----:B------:R-:W-:-:S08]  /*1a70*/  DMUL R24, R24, R20 ;  /* 0x0000001418187228 */ /* 0x000fd00000000000 */
[----:B------:R-:W-:Y:S01]  /*1a80*/  DFMA R12, -R6, R24, R8 ;  /* 0x00000018060c722b */ /* 0x000fe20000000108 */
[----:B------:R-:W0:Y:S01]  /*1a90*/  MUFU.RCP64H R7, 4000 ;  /* 0x40af400000077908 */ /* 0x000e220000001800 */
[----:B------:R-:W-:-:S06]  /*1aa0*/  IMAD.MOV.U32 R6, RZ, RZ, 0x1 ;  /* 0x00000001ff067424 */ /* 0x000fcc00078e00ff */
[----:B------:R-:W-:Y:S01]  /*1ab0*/  DFMA R12, R12, -0.5, R10 ;  /* 0xbfe000000c0c782b */ /* 0x000fe2000000000a */
[----:B------:R-:W-:Y:S02]  /*1ac0*/  IMAD.MOV.U32 R10, RZ, RZ, 0x0 ;  /* 0x00000000ff0a7424 */ /* 0x000fe400078e00ff */
[----:B------:R-:W-:Y:S01]  /*1ad0*/  IMAD.MOV.U32 R11, RZ, RZ, 0x40af4000 ;  /* 0x40af4000ff0b7424 */ /* 0x000fe200078e00ff */
[----:B------:R-:W-:Y:S01]  /*1ae0*/  UMOV UR4, URZ ;  /* 0x000000ff00047c82 */ /* 0x000fe20008000000 */
[----:B------:R-:W-:Y:S02]  /*1af0*/  BSSY.RECONVERGENT B0, `(.L_x_22) ;  /* 0x0000013000007945 */ /* 0x000fe40003800200 */
[----:B------:R1:W-:Y:S03]  /*1b00*/  REDG.E.ADD.F64.RN.STRONG.GPU desc[UR12][R16.64], R12 ;  /* 0x0000000c100079a6 */ /* 0x0003e6000c12ff0c */
[----:B------:R-:W-:Y:S01]  /*1b10*/  FSETP.GEU.AND P2, PT, |R13|, 6.5827683646048100446e-37, PT ;  /* 0x036000000d00780b */ /* 0x000fe20003f4e200 */
[----:B0-----:R-:W-:-:S08]  /*1b20*/  DFMA R8, R6, -R10, 1 ;  /* 0x3ff000000608742b */ /* 0x001fd0000000080a */
[----:B------:R-:W-:-:S08]  /*1b30*/  DFMA R8, R8, R8, R8 ;  /* 0x000000080808722b */ /* 0x000fd00000000008 */
[----:B------:R-:W-:-:S08]  /*1b40*/  DFMA R8, R6, R8, R6 ;  /* 0x000000080608722b */ /* 0x000fd00000000006 */
[----:B------:R-:W-:-:S08]  /*1b50*/  DFMA R6, R8, -R10, 1 ;  /* 0x3ff000000806742b */ /* 0x000fd0000000080a */
[----:B------:R-:W-:-:S08]  /*1b60*/  DFMA R6, R8, R6, R8 ;  /* 0x000000060806722b */ /* 0x000fd00000000008 */
[----:B------:R-:W-:-:S08]  /*1b70*/  DMUL R8, R12, R6 ;  /* 0x000000060c087228 */ /* 0x000fd00000000000 */
[----:B------:R-:W-:-:S08]  /*1b80*/  DFMA R10, R8, -4000, R12 ;  /* 0xc0af4000080a782b */ /* 0x000fd0000000000c */
[----:B------:R-:W-:-:S10]  /*1b90*/  DFMA R6, R6, R10, R8 ;  /* 0x0000000a0606722b */ /* 0x000fd40000000008 */
[----:B------:R-:W-:-:S05]  /*1ba0*/  FFMA R3, RZ, 5.4765625, R7 ;  /* 0x40af4000ff037823 */ /* 0x000fca0000000007 */
[----:B------:R-:W-:Y:S01]  /*1bb0*/  FSETP.GT.AND P0, PT, |R3|, 1.469367938527859385e-39, PT ;  /* 0x001000000300780b */ /* 0x000fe20003f04200 */
[----:B------:R-:W-:-:S12]  /*1bc0*/  IMAD.MOV.U32 R3, RZ, RZ, 0x40af4000 ;  /* 0x40af4000ff037424 */ /* 0x000fd800078e00ff */
[----:B-1----:R-:W-:Y:S05]  /*1bd0*/  @P0 BRA P2, `(.L_x_23) ;  /* 0x0000000000100947 */ /* 0x002fea0001000000 */
[----:B------:R-:W-:-:S07]  /*1be0*/  MOV R6, 0x1c00 ;  /* 0x00001c0000067802 */ /* 0x000fce0000000f00 */
[----:B------:R-:W-:Y:S05]  /*1bf0*/  CALL.REL.NOINC `($__internal_1_$__cuda_sm20_div_rn_f64_full) ;  /* 0x0000000c007c7944 */ /* 0x000fea0003c00000 */
[----:B------:R-:W-:Y:S02]  /*1c00*/  IMAD.MOV.U32 R6, RZ, RZ, R32 ;  /* 0x000000ffff067224 */ /* 0x000fe400078e0020 */
[----:B------:R-:W-:-:S07]  /*1c10*/  IMAD.MOV.U32 R7, RZ, RZ, R33 ;  /* 0x000000ffff077224 */ /* 0x000fce00078e0021 */
.L_x_23:
[----:B------:R-:W-:Y:S05]  /*1c20*/  BSYNC.RECONVERGENT B0 ;  /* 0x0000000000007941 */ /* 0x000fea0003800200 */
.L_x_22:
[----:B------:R0:W-:Y:S01]  /*1c30*/  REDG.E.ADD.F64.RN.STRONG.GPU desc[UR12][R26.64], R6 ;  /* 0x000000061a0079a6 */ /* 0x0001e2000c12ff0c */
[----:B------:R-:W-:Y:S04]  /*1c40*/  BSSY.RECONVERGENT B0, `(.L_x_24) ;  /* 0x0000021000007945 */ /* 0x000fe80003800200 */
[----:B------:R-:W-:Y:S05]  /*1c50*/  @!P1 BRA `(.L_x_25) ;  /* 0x00000000007c9947 */ /* 0x000fea0003800000 */
[----:B------:R-:W2:Y:S04]  /*1c60*/  LDG.E.64.CONSTANT R12, desc[UR12][R18.64+0x100] ;  /* 0x0001000c120c7981 */ /* 0x000ea8000c1e9b00 */
[----:B0-----:R-:W2:Y:S04]  /*1c70*/  LDG.E.64 R6, desc[UR12][R26.64+0x100] ;  /* 0x0001000c1a067981 */ /* 0x001ea8000c1e1b00 */
[----:B------:R-:W3:Y:S01]  /*1c80*/  LDG.E.64 R8, desc[UR12][R16.64+0x100] ;  /* 0x0001000c10087981 */ /* 0x000ee2000c1e1b00 */
[----:B------:R-:W-:Y:S01]  /*1c90*/  BSSY.RECONVERGENT B1, `(.L_x_26) ;  /* 0x000001a000017945 */ /* 0x000fe20003800200 */
[----:B--2---:R-:W-:-:S02]  /*1ca0*/  DFMA R12, -R12, R24, R6 ;  /* 0x000000180c0c722b */ /* 0x004fc40000000106 */
[----:B---3--:R-:W-:Y:S01]  /*1cb0*/  DADD R8, R6, -R8 ;  /* 0x0000000006087229 */ /* 0x008fe20000000808 */
[----:B------:R-:W0:Y:S01]  /*1cc0*/  MUFU.RCP64H R7, 4000 ;  /* 0x40af400000077908 */ /* 0x000e220000001800 */
[----:B------:R-:W-:-:S06]  /*1cd0*/  IMAD.MOV.U32 R6, RZ, RZ, 0x1 ;  /* 0x00000001ff067424 */ /* 0x000fcc00078e00ff */
[----:B------:R-:W-:Y:S01]  /*1ce0*/  DFMA R12, R12, -0.5, R8 ;  /* 0xbfe000000c0c782b */ /* 0x000fe20000000008 */
[----:B------:R-:W-:Y:S02]  /*1cf0*/  IMAD.MOV.U32 R8, RZ, RZ, 0x0 ;  /* 0x00000000ff087424 */ /* 0x000fe400078e00ff */
[----:B------:R-:W-:-:S04]  /*1d00*/  IMAD.MOV.U32 R9, RZ, RZ, 0x40af4000 ;  /* 0x40af4000ff097424 */ /* 0x000fc800078e00ff */
        /* <DEDUP_REMOVED lines=11> */
[----:B------:R-:W-:Y:S02]  /*1dc0*/  FSETP.GT.AND P0, PT, |R0|, 1.469367938527859385e-39, PT ;  /* 0x001000000000780b */ /* 0x000fe40003f04200 */
[----:B------:R-:W-:-:S11]  /*1dd0*/  LOP3.LUT R0, R4, 0x40, RZ, 0xfc, !PT ;  /* 0x0000004004007812 */ /* 0x000fd600078efcff */
[----:B-1----:R-:W-:Y:S05]  /*1de0*/  @P0 BRA P1, `(.L_x_27) ;  /* 0x0000000000100947 */ /* 0x002fea0000800000 */
[----:B------:R-:W-:-:S07]  /*1df0*/  MOV R6, 0x1e10 ;  /* 0x00001e1000067802 */ /* 0x000fce0000000f00 */
[----:B------:R-:W-:Y:S05]  /*1e00*/  CALL.REL.NOINC `($__internal_1_$__cuda_sm20_div_rn_f64_full) ;  /* 0x0000000800f87944 */ /* 0x000fea0003c00000 */
[----:B------:R-:W-:Y:S02]  /*1e10*/  IMAD.MOV.U32 R6, RZ, RZ, R32 ;  /* 0x000000ffff067224 */ /* 0x000fe400078e0020 */
[----:B------:R-:W-:-:S07]  /*1e20*/  IMAD.MOV.U32 R7, RZ, RZ, R33 ;  /* 0x000000ffff077224 */ /* 0x000fce00078e0021 */
.L_x_27:
[----:B------:R-:W-:Y:S05]  /*1e30*/  BSYNC.RECONVERGENT B1 ;  /* 0x0000000000017941 */ /* 0x000fea0003800200 */
.L_x_26:
[----:B------:R1:W-:Y:S02]  /*1e40*/  REDG.E.ADD.F64.RN.STRONG.GPU desc[UR12][R26.64+0x100], R6 ;  /* 0x000100061a0079a6 */ /* 0x0003e4000c12ff0c */
.L_x_25:
[----:B------:R-:W-:Y:S05]  /*1e50*/  BSYNC.RECONVERGENT B0 ;  /* 0x0000000000007941 */ /* 0x000fea0003800200 */
.L_x_24:
[----:B------:R-:W2:Y:S01]  /*1e60*/  LDC.64 R22, c[0x0][0x380] ;  /* 0x0000e000ff167b82 */ /* 0x000ea20000000a00 */
[----:B01----:R-:W-:Y:S01]  /*1e70*/  IMAD.U32 R6, RZ, RZ, UR7 ;  /* 0x00000007ff067e24 */ /* 0x003fe2000f8e00ff */
[----:B------:R-:W-:Y:S01]  /*1e80*/  BSSY B0, `(.L_x_28) ;  /* 0x000008b000007945 */ /* 0x000fe20003800000 */
[----:B------:R-:W-:Y:S02]  /*1e90*/  IMAD.U32 R7, RZ, RZ, UR8 ;  /* 0x00000008ff077e24 */ /* 0x000fe4000f8e00ff */
[----:B------:R-:W-:Y:S02]  /*1ea0*/  IMAD R35, R2, 0x12c, R0 ;  /* 0x0000012c02237824 */ /* 0x000fe400078e0200 */
[----:B------:R-:W-:-:S04]  /*1eb0*/  IMAD.WIDE.U32 R6, R0, 0x8, R6 ;  /* 0x0000000800067825 */ /* 0x000fc800078e0006 */
[----:B------:R-:W-:Y:S02]  /*1ec0*/  IMAD.MOV.U32 R5, RZ, RZ, R6 ;  /* 0x000000ffff057224 */ /* 0x000fe400078e0006 */
[----:B------:R-:W-:-:S07]  /*1ed0*/  IMAD.MOV.U32 R8, RZ, RZ, R7 ;  /* 0x000000ffff087224 */ /* 0x000fce00078e0007 */
.L_x_37:
[----:B------:R-:W-:Y:S02]  /*1ee0*/  IMAD.U32 R18, RZ, RZ, UR5 ;  /* 0x00000005ff127e24 */ /* 0x000fe4000f8e00ff */
[----:B------:R-:W-:Y:S02]  /*1ef0*/  IMAD.U32 R19, RZ, RZ, UR6 ;  /* 0x00000006ff137e24 */ /* 0x000fe4000f8e00ff */
[----:B--2---:R-:W-:-:S04]  /*1f00*/  IMAD.WIDE R20, R35, 0x8, R22 ;  /* 0x0000000823147825 */ /* 0x004fc800078e0216 */
[----:B------:R-:W-:Y:S01]  /*1f10*/  IMAD.WIDE R18, R35, 0x8, R18 ;  /* 0x0000000823127825 */ /* 0x000fe200078e0212 */
[----:B------:R-:W2:Y:S03]  /*1f20*/  LDG.E.64.CONSTANT R10, desc[UR12][R20.64] ;  /* 0x0000000c140a7981 */ /* 0x000ea6000c1e9b00 */
[----:B0-----:R-:W-:Y:S02]  /*1f30*/  IMAD.MOV.U32 R16, RZ, RZ, R5 ;  /* 0x000000ffff107224 */ /* 0x001fe400078e0005 */
[----:B------:R-:W-:Y:S02]  /*1f40*/  IMAD.MOV.U32 R17, RZ, RZ, R8 ;  /* 0x000000ffff117224 */ /* 0x000fe400078e0008 */
[----:B------:R-:W3:Y:S04]  /*1f50*/  LDG.E.64 R8, desc[UR12][R18.64+-0x200] ;  /* 0xfffe000c12087981 */ /* 0x000ee8000c1e1b00 */
[----:B------:R-:W2:Y:S01]  /*1f60*/  LDG.E.64 R6, desc[UR12][R16.64+-0x200] ;  /* 0xfffe000c10067981 */ /* 0x000ea2000c1e1b00 */
[----:B------:R-:W-:Y:S05]  /*1f70*/  YIELD ;  /* 0x0000000000007946 */ /* 0x000fea0003800000 */
[----:B------:R-:W-:Y:S01]  /*1f80*/  BSSY.RECONVERGENT B1, `(.L_x_29) ;  /* 0x0000019000017945 */ /* 0x000fe20003800200 */
[----:B--2---:R-:W-:-:S02]  /*1f90*/  DFMA R10, R24, -R10, R6 ;  /* 0x8000000a180a722b */ /* 0x004fc40000000006 */
[----:B---3--:R-:W-:Y:S01]  /*1fa0*/  DADD R8, R6, -R8 ;  /* 0x0000000006087229 */ /* 0x008fe20000000808 */
[----:B------:R-:W0:Y:S01]  /*1fb0*/  MUFU.RCP64H R7, 4000 ;  /* 0x40af400000077908 */ /* 0x000e220000001800 */
[----:B------:R-:W-:-:S06]  /*1fc0*/  IMAD.MOV.U32 R6, RZ, RZ, 0x1 ;  /* 0x00000001ff067424 */ /* 0x000fcc00078e00ff */
[----:B------:R-:W-:Y:S01]  /*1fd0*/  DFMA R12, R10, -0.5, R8 ;  /* 0xbfe000000a0c782b */ /* 0x000fe20000000008 */
[----:B------:R-:W-:Y:S02]  /*1fe0*/  IMAD.MOV.U32 R8, RZ, RZ, 0x0 ;  /* 0x00000000ff087424 */ /* 0x000fe400078e00ff */
[----:B------:R-:W-:-:S04]  /*1ff0*/  IMAD.MOV.U32 R9, RZ, RZ, 0x40af4000 ;  /* 0x40af4000ff097424 */ /* 0x000fc800078e00ff */
[----:B------:R1:W-:Y:S02]  /*2000*/  REDG.E.ADD.F64.RN.STRONG.GPU desc[UR12][R18.64+-0x200], R12 ;  /* 0xfffe000c120079a6 */ /* 0x0003e4000c12ff0c */
[----:B0-----:R-:W-:-:S08]  /*2010*/  DFMA R10, R6, -R8, 1 ;  /* 0x3ff00000060a742b */ /* 0x001fd00000000808 */
[----:B------:R-:W-:-:S08]  /*2020*/  DFMA R10, R10, R10, R10 ;  /* 0x0000000a0a0a722b */ /* 0x000fd0000000000a */
[----:B------:R-:W-:-:S08]  /*2030*/  DFMA R10, R6, R10, R6 ;  /* 0x0000000a060a722b */ /* 0x000fd00000000006 */
[----:B------:R-:W-:-:S08]  /*2040*/  DFMA R8, R10, -R8, 1 ;  /* 0x3ff000000a08742b */ /* 0x000fd00000000808 */
[----:B------:R-:W-:-:S08]  /*2050*/  DFMA R10, R10, R8, R10 ;  /* 0x000000080a0a722b */ /* 0x000fd0000000000a */
[----:B------:R-:W-:-:S08]  /*2060*/  DMUL R6, R10, R12 ;  /* 0x0000000c0a067228 */ /* 0x000fd00000000000 */
[----:B------:R-:W-:-:S08]  /*2070*/  DFMA R8, R6, -4000, R12 ;  /* 0xc0af40000608782b */ /* 0x000fd0000000000c */
[----:B------:R-:W-:Y:S01]  /*2080*/  DFMA R6, R10, R8, R6 ;  /* 0x000000080a06722b */ /* 0x000fe20000000006 */
[----:B------:R-:W-:-:S09]  /*2090*/  FSETP.GEU.AND P1, PT, |R13|, 6.5827683646048100446e-37, PT ;  /* 0x036000000d00780b */ /* 0x000fd20003f2e200 */
[----:B------:R-:W-:-:S05]  /*20a0*/  FFMA R5, RZ, 5.4765625, R7 ;  /* 0x40af4000ff057823 */ /* 0x000fca0000000007 */
[----:B------:R-:W-:-:S13]  /*20b0*/  FSETP.GT.AND P0, PT, |R5|, 1.469367938527859385e-39, PT ;  /* 0x001000000500780b */ /* 0x000fda0003f04200 */
[----:B-1----:R-:W-:Y:S05]  /*20c0*/  @P0 BRA P1, `(.L_x_30) ;  /* 0x0000000000100947 */ /* 0x002fea0000800000 */
[----:B------:R-:W-:-:S07]  /*20d0*/  MOV R6, 0x20f0 ;  /* 0x000020f000067802 */ /* 0x000fce0000000f00 */
[----:B------:R-:W-:Y:S05]  /*20e0*/  CALL.REL.NOINC `($__internal_1_$__cuda_sm20_div_rn_f64_full) ;  /* 0x0000000800407944 */ /* 0x000fea0003c00000 */
[----:B------:R-:W-:Y:S02]  /*20f0*/  IMAD.MOV.U32 R6, RZ, RZ, R32 ;  /* 0x000000ffff067224 */ /* 0x000fe400078e0020 */
[----:B------:R-:W-:-:S07]  /*2100*/  IMAD.MOV.U32 R7, RZ, RZ, R33 ;  /* 0x000000ffff077224 */ /* 0x000fce00078e0021 */
.L_x_30:
[----:B------:R-:W-:Y:S05]  /*2110*/  BSYNC.RECONVERGENT B1 ;  /* 0x0000000000017941 */ /* 0x000fea0003800200 */
.L_x_29:
[----:B------:R0:W-:Y:S04]  /*2120*/  REDG.E.ADD.F64.RN.STRONG.GPU desc[UR12][R16.64+-0x200], R6 ;  /* 0xfffe0006100079a6 */ /* 0x0001e8000c12ff0c */
[----:B------:R-:W2:Y:S04]  /*2130*/  LDG.E.64 R8, desc[UR12][R16.64+-0x100] ;  /* 0xffff000c10087981 */ /* 0x000ea8000c1e1b00 */
[----:B------:R-:W2:Y:S04]  /*2140*/  LDG.E.64 R10, desc[UR12][R18.64+-0x100] ;  /* 0xffff000c120a7981 */ /* 0x000ea8000c1e1b00 */
[----:B------:R-:W3:Y:S01]  /*2150*/  LDG.E.64.CONSTANT R12, desc[UR12][R20.64+0x100] ;  /* 0x0001000c140c7981 */ /* 0x000ee2000c1e9b00 */
[----:B------:R-:W-:Y:S01]  /*2160*/  BSSY.RECONVERGENT B1, `(.L_x_31) ;  /* 0x0000019000017945 */ /* 0x000fe20003800200 */
[----:B--2---:R-:W-:-:S02]  /*2170*/  DADD R10, R8, -R10 ;  /* 0x00000000080a7229 */ /* 0x004fc4000000080a */
[----:B---3--:R-:W-:Y:S01]  /*2180*/  DFMA R12, R24, -R12, R8 ;  /* 0x8000000c180c722b */ /* 0x008fe20000000008 */
        /* <DEDUP_REMOVED lines=16> */
[----:B------:R-:W-:-:S13]  /*2290*/  FSETP.GT.AND P0, PT, |R5|, 1.469367938527859385e-39, PT ;  /* 0x001000000500780b */ /* 0x000fda0003f04200 */
[----:B-1----:R-:W-:Y:S05]  /*22a0*/  @P0 BRA P1, `(.L_x_32) ;  /* 0x0000000000100947 */ /* 0x002fea0000800000 */
[----:B------:R-:W-:-:S07]  /*22b0*/  MOV R6, 0x22d0 ;  /* 0x000022d000067802 */ /* 0x000fce0000000f00 */
[----:B------:R-:W-:Y:S05]  /*22c0*/  CALL.REL.NOINC `($__internal_1_$__cuda_sm20_div_rn_f64_full) ;  /* 0x0000000400c87944 */ /* 0x000fea0003c00000 */
[----:B------:R-:W-:Y:S02]  /*22d0*/  IMAD.MOV.U32 R6, RZ, RZ, R32 ;  /* 0x000000ffff067224 */ /* 0x000fe400078e0020 */
[----:B------:R-:W-:-:S07]  /*22e0*/  IMAD.MOV.U32 R7, RZ, RZ, R33 ;  /* 0x000000ffff077224 */ /* 0x000fce00078e0021 */
.L_x_32:
[----:B------:R-:W-:Y:S05]  /*22f0*/  BSYNC.RECONVERGENT B1 ;  /* 0x0000000000017941 */ /* 0x000fea0003800200 */
.L_x_31:
        /* <DEDUP_REMOVED lines=29> */
.L_x_34:
[----:B------:R-:W-:Y:S05]  /*24d0*/  BSYNC.RECONVERGENT B1 ;  /* 0x0000000000017941 */ /* 0x000fea0003800200 */
.L_x_33:
[----:B------:R0:W-:Y:S04]  /*24e0*/  REDG.E.ADD.F64.RN.STRONG.GPU desc[UR12][R16.64], R6 ;  /* 0x00000006100079a6 */ /* 0x0001e8000c12ff0c */
[----:B------:R-:W2:Y:S04]  /*24f0*/  LDG.E.64.CONSTANT R20, desc[UR12][R20.64+0x300] ;  /* 0x0003000c14147981 */ /* 0x000ea8000c1e9b00 */
[----:B------:R-:W2:Y:S04]  /*2500*/  LDG.E.64 R8, desc[UR12][R16.64+0x100] ;  /* 0x0001000c10087981 */ /* 0x000ea8000c1e1b00 */
[----:B------:R-:W3:Y:S01]  /*2510*/  LDG.E.64 R10, desc[UR12][R18.64+0x100] ;  /* 0x0001000c120a7981 */ /* 0x000ee2000c1e1b00 */
        /* <DEDUP_REMOVED lines=25> */
.L_x_36:
[----:B------:R-:W-:Y:S05]  /*26b0*/  BSYNC.RECONVERGENT B1 ;  /* 0x0000000000017941 */ /* 0x000fea0003800200 */
.L_x_35:
[----:B------:R-:W-:Y:S01]  /*26c0*/  ISETP.GE.U32.AND P0, PT, R0, 0xac, PT ;  /* 0x000000ac0000780c */ /* 0x000fe20003f06070 */
[----:B------:R0:W-:Y:S01]  /*26d0*/  REDG.E.ADD.F64.RN.STRONG.GPU desc[UR12][R16.64+0x100], R6 ;  /* 0x00010006100079a6 */ /* 0x0001e2000c12ff0c */
[----:B------:R-:W-:Y:S01]  /*26e0*/  IADD3 R5, P1, PT, R16, 0x400, RZ ;  /* 0x0000040010057810 */ /* 0x000fe20007f3e0ff */
[----:B------:R-:W-:Y:S02]  /*26f0*/  VIADD R0, R0, 0x80 ;  /* 0x0000008000007836 */ /* 0x000fe40000000000 */
[----:B------:R-:W-:Y:S02]  /*2700*/  VIADD R35, R35, 0x80 ;  /* 0x0000008023237836 */ /* 0x000fe40000000000 */
[----:B------:R-:W-:-:S06]  /*2710*/  IMAD.X R8, RZ, RZ, R17, P1 ;  /* 0x000000ffff087224 */ /* 0x000fcc00008e0611 */
[----:B------:R-:W-:Y:S05]  /*2720*/  @!P0 BRA `(.L_x_37) ;  /* 0xfffffff400ec8947 */ /* 0x000fea000383ffff */
[----:B------:R-:W-:Y:S05]  /*2730*/  BSYNC B0 ;  /* 0x0000000000007941 */ /* 0x000fea0003800000 */
.L_x_28:
[----:B0-----:R-:W0:Y:S02]  /*2740*/  LDC.64 R6, c[0x0][0x3b0] ;  /* 0x0000ec00ff067b82 */ /* 0x001e240000000a00 */
[----:B0-----:R-:W2:Y:S02]  /*2750*/  LDG.E R6, desc[UR12][R6.64] ;  /* 0x0000000c06067981 */ /* 0x001ea4000c1e1900 */
[----:B--2---:R-:W-:-:S13]  /*2760*/  ISETP.GT.AND P0, PT, R6, 0x3e7ff, PT ;  /* 0x0003e7ff0600780c */ /* 0x004fda0003f04270 */
[----:B------:R-:W-:Y:S05]  /*2770*/  @P0 EXIT ;  /* 0x000000000000094d */ /* 0x000fea0003800000 */
[----:B------:R-:W-:Y:S05]  /*2780*/  BRA `(.L_x_38) ;  /* 0xffffffe800107947 */ /* 0x000fea000383ffff */
        .weak           $__internal_0_$__cuda_sm20_dblrcp_rn_slowpath_v3
        .type           $__internal_0_$__cuda_sm20_dblrcp_rn_slowpath_v3,@function
        .size           $__internal_0_$__cuda_sm20_dblrcp_rn_slowpath_v3,($__internal_1_$__cuda_sm20_div_rn_f64_full - $__internal_0_$__cuda_sm20_dblrcp_rn_slowpath_v3)
$__internal_0_$__cuda_sm20_dblrcp_rn_slowpath_v3:
[----:B------:R-:W-:Y:S01]  /*2790*/  DSETP.GTU.AND P0, PT, |R12|, +INF , PT ;  /* 0x7ff000000c00742a */ /* 0x000fe20003f0c200 */
[----:B------:R-:W-:-:S13]  /*27a0*/  BSSY.RECONVERGENT B1, `(.L_x_39) ;  /* 0x0000022000017945 */ /* 0x000fda0003800200 */
[----:B------:R-:W-:Y:S05]  /*27b0*/  @P0 BRA `(.L_x_40) ;  /* 0x0000000000780947 */ /* 0x000fea0003800000 */
[----:B------:R-:W-:-:S05]  /*27c0*/  LOP3.LUT R3, R13, 0x7fffffff, RZ, 0xc0, !PT ;  /* 0x7fffffff0d037812 */ /* 0x000fca00078ec0ff */
[----:B------:R-:W-:-:S05]  /*27d0*/  VIADD R5, R3, 0xffffffff ;  /* 0xffffffff03057836 */ /* 0x000fca0000000000 */
[----:B------:R-:W-:-:S13]  /*27e0*/  ISETP.GE.U32.AND P0, PT, R5, 0x7fefffff, PT ;  /* 0x7fefffff0500780c */ /* 0x000fda0003f06070 */
[----:B------:R-:W-:Y:S01]  /*27f0*/  @P0 LOP3.LUT R21, R13, 0x7ff00000, RZ, 0x3c, !PT ;  /* 0x7ff000000d150812 */ /* 0x000fe200078e3cff */
[----:B------:R-:W-:Y:S01]  /*2800*/  @P0 IMAD.MOV.U32 R20, RZ, RZ, RZ ;  /* 0x000000ffff140224 */ /* 0x000fe200078e00ff */
[----:B------:R-:W-:Y:S06]  /*2810*/  @P0 BRA `(.L_x_41) ;  /* 0x0000000000680947 */ /* 0x000fec0003800000 */
[----:B------:R-:W-:-:S13]  /*2820*/  ISETP.GE.U32.AND P0, PT, R3, 0x1000001, PT ;  /* 0x010000010300780c */ /* 0x000fda0003f06070 */
[----:B------:R-:W-:Y:S05]  /*2830*/  @!P0 BRA `(.L_x_42) ;  /* 0x0000000000348947 */ /* 0x000fea0003800000 */
[----:B------:R-:W-:Y:S02]  /*2840*/  VIADD R21, R13, 0xc0200000 ;  /* 0xc02000000d157836 */ /* 0x000fe40000000000 */
[----:B------:R-:W-:Y:S02]  /*2850*/  IMAD.MOV.U32 R20, RZ, RZ, R12 ;  /* 0x000000ffff147224 */ /* 0x000fe400078e000c */
[----:B------:R-:W0:Y:S04]  /*2860*/  MUFU.RCP64H R23, R21 ;  /* 0x0000001500177308 */ /* 0x000e280000001800 */
[----:B0-----:R-:W-:-:S08]  /*2870*/  DFMA R30, -R20, R22, 1 ;  /* 0x3ff00000141e742b */ /* 0x001fd00000000116 */
[----:B------:R-:W-:-:S08]  /*2880*/  DFMA R30, R30, R30, R30 ;  /* 0x0000001e1e1e722b */ /* 0x000fd0000000001e */
[----:B------:R-:W-:-:S08]  /*2890*/  DFMA R30, R22, R30, R22 ;  /* 0x0000001e161e722b */ /* 0x000fd00000000016 */
[----:B------:R-:W-:-:S08]  /*28a0*/  DFMA R22, -R20, R30, 1 ;  /* 0x3ff000001416742b */ /* 0x000fd0000000011e */
[----:B------:R-:W-:-:S08]  /*28b0*/  DFMA R22, R30, R22, R30 ;  /* 0x000000161e16722b */ /* 0x000fd0000000001e */
[----:B------:R-:W-:-:S08]  /*28c0*/  DMUL R22, R22, 2.2250738585072013831e-308 ;  /* 0x0010000016167828 */ /* 0x000fd00000000000 */
[----:B------:R-:W-:-:S08]  /*28d0*/  DFMA R12, -R12, R22, 1 ;  /* 0x3ff000000c0c742b */ /* 0x000fd00000000116 */
[----:B------:R-:W-:-:S08]  /*28e0*/  DFMA R12, R12, R12, R12 ;  /* 0x0000000c0c0c722b */ /* 0x000fd0000000000c */
[----:B------:R-:W-:Y:S01]  /*28f0*/  DFMA R20, R22, R12, R22 ;  /* 0x0000000c1614722b */ /* 0x000fe20000000016 */
[----:B------:R-:W-:Y:S10]  /*2900*/  BRA `(.L_x_41) ;  /* 0x00000000002c7947 */ /* 0x000ff40003800000 */
.L_x_42:
[----:B------:R-:W-:-:S06]  /*2910*/  DMUL R12, R12, 8.11296384146066816958e+31 ;  /* 0x469000000c0c7828 */ /* 0x000fcc0000000000 */
[----:B------:R-:W0:Y:S02]  /*2920*/  MUFU.RCP64H R23, R13 ;  /* 0x0000000d00177308 */ /* 0x000e240000001800 */
[----:B0-----:R-:W-:-:S08]  /*2930*/  DFMA R20, -R12, R22, 1 ;  /* 0x3ff000000c14742b */ /* 0x001fd00000000116 */
[----:B------:R-:W-:-:S08]  /*2940*/  DFMA R20, R20, R20, R20 ;  /* 0x000000141414722b */ /* 0x000fd00000000014 */
[----:B------:R-:W-:-:S08]  /*2950*/  DFMA R20, R22, R20, R22 ;  /* 0x000000141614722b */ /* 0x000fd00000000016 */
[----:B------:R-:W-:-:S08]  /*2960*/  DFMA R22, -R12, R20, 1 ;  /* 0x3ff000000c16742b */ /* 0x000fd00000000114 */
[----:B------:R-:W-:-:S08]  /*2970*/  DFMA R20, R20, R22, R20 ;  /* 0x000000161414722b */ /* 0x000fd00000000014 */
[----:B------:R-:W-:Y:S01]  /*2980*/  DMUL R20, R20, 8.11296384146066816958e+31 ;  /* 0x4690000014147828 */ /* 0x000fe20000000000 */
[----:B------:R-:W-:Y:S10]  /*2990*/  BRA `(.L_x_41) ;  /* 0x0000000000087947 */ /* 0x000ff40003800000 */
.L_x_40:
[----:B------:R-:W-:Y:S01]  /*29a0*/  LOP3.LUT R21, R13, 0x80000, RZ, 0xfc, !PT ;  /* 0x000800000d157812 */ /* 0x000fe200078efcff */
[----:B------:R-:W-:-:S07]  /*29b0*/  IMAD.MOV.U32 R20, RZ, RZ, R12 ;  /* 0x000000ffff147224 */ /* 0x000fce00078e000c */
.L_x_41:
[----:B------:R-:W-:Y:S05]  /*29c0*/  BSYNC.RECONVERGENT B1 ;  /* 0x0000000000017941 */ /* 0x000fea0003800200 */
.L_x_39:
[----:B------:R-:W-:-:S04]  /*29d0*/  IMAD.MOV.U32 R15, RZ, RZ, 0x0 ;  /* 0x00000000ff0f7424 */ /* 0x000fc800078e00ff */
[----:B------:R-:W-:Y:S05]  /*29e0*/  RET.REL.NODEC R14 `(_Z9run_asyncPKdS0_PdS1_S1_P17curandStateXORWOWPi) ;  /* 0xffffffd40e847950 */ /* 0x000fea0003c3ffff */
        .weak           $__internal_1_$__cuda_sm20_div_rn_f64_full
        .type           $__internal_1_$__cuda_sm20_div_rn_f64_full,@function
        .size           $__internal_1_$__cuda_sm20_div_rn_f64_full,(.L_x_50 - $__internal_1_$__cuda_sm20_div_rn_f64_full)
$__internal_1_$__cuda_sm20_div_rn_f64_full:
[C---:B------:R-:W-:Y:S01]  /*29f0*/  FSETP.GEU.AND P0, PT, |R3|.reuse, 1.469367938527859385e-39, PT ;  /* 0x001000000300780b */ /* 0x040fe20003f0e200 */
[----:B------:R-:W-:Y:S01]  /*2a00*/  IMAD.U32 R8, RZ, RZ, UR4 ;  /* 0x00000004ff087e24 */ /* 0x000fe2000f8e00ff */
[----:B------:R-:W-:Y:S01]  /*2a10*/  LOP3.LUT R5, R3, 0x800fffff, RZ, 0xc0, !PT ;  /* 0x800fffff03057812 */ /* 0x000fe200078ec0ff */
[----:B------:R-:W-:Y:S01]  /*2a20*/  IMAD.MOV.U32 R9, RZ, RZ, R3 ;  /* 0x000000ffff097224 */ /* 0x000fe200078e0003 */
[----:B------:R-:W-:Y:S01]  /*2a30*/  FSETP.GEU.AND P3, PT, |R13|, 1.469367938527859385e-39, PT ;  /* 0x001000000d00780b */ /* 0x000fe20003f6e200 */
[----:B------:R-:W-:Y:S01]  /*2a40*/  IMAD.U32 R14, RZ, RZ, UR4 ;  /* 0x00000004ff0e7e24 */ /* 0x000fe2000f8e00ff */
[----:B------:R-:W-:Y:S01]  /*2a50*/  LOP3.LUT R15, R5, 0x3ff00000, RZ, 0xfc, !PT ;  /* 0x3ff00000050f7812 */ /* 0x000fe200078efcff */
[----:B------:R-:W-:Y:S01]  /*2a60*/  IMAD.MOV.U32 R30, RZ, RZ, 0x1 ;  /* 0x00000001ff1e7424 */ /* 0x000fe200078e00ff */
[----:B------:R-:W-:Y:S01]  /*2a70*/  LOP3.LUT R7, R13, 0x7ff00000, RZ, 0xc0, !PT ;  /* 0x7ff000000d077812 */ /* 0x000fe200078ec0ff */
[----:B------:R-:W-:Y:S01]  /*2a80*/  IMAD.MOV.U32 R10, RZ, RZ, 0x40af4000 ;  /* 0x40af4000ff0a7424 */ /* 0x000fe200078e00ff */
[----:B------:R-:W-:Y:S01]  /*2a90*/  LOP3.LUT R34, R3, 0x7ff00000, RZ, 0xc0, !PT ;  /* 0x7ff0000003227812 */ /* 0x000fe200078ec0ff */
[----:B------:R-:W-:Y:S01]  /*2aa0*/  IMAD.MOV.U32 R5, RZ, RZ, 0x1ca00000 ;  /* 0x1ca00000ff057424 */ /* 0x000fe200078e00ff */
[----:B------:R-:W-:Y:S01]  /*2ab0*/  BSSY.RECONVERGENT B2, `(.L_x_43) ;  /* 0x0000052000027945 */ /* 0x000fe20003800200 */
[----:B------:R-:W-:Y:S01]  /*2ac0*/  @!P0 DMUL R14, R8, 8.98846567431157953865e+307 ;  /* 0x7fe00000080e8828 */ /* 0x000fe20000000000 */
[----:B------:R-:W-:-:S03]  /*2ad0*/  ISETP.GE.U32.AND P2, PT, R7, R34, PT ;  /* 0x000000220700720c */ /* 0x000fc60003f46070 */
[----:B------:R-:W-:Y:S02]  /*2ae0*/  @!P3 LOP3.LUT R10, R10, 0x7ff00000, RZ, 0xc0, !PT ;  /* 0x7ff000000a0ab812 */ /* 0x000fe400078ec0ff */
[----:B------:R-:W0:Y:S02]  /*2af0*/  MUFU.RCP64H R31, R15 ;  /* 0x0000000f001f7308 */ /* 0x000e240000001800 */
[----:B------:R-:W-:Y:S01]  /*2b00*/  @!P3 ISETP.GE.U32.AND P4, PT, R7, R10, PT ;  /* 0x0000000a0700b20c */ /* 0x000fe20003f86070 */
[----:B------:R-:W-:Y:S01]  /*2b10*/  IMAD.MOV.U32 R10, RZ, RZ, 0x1ca00000 ;  /* 0x1ca00000ff0a7424 */ /* 0x000fe200078e00ff */
[----:B------:R-:W-:Y:S02]  /*2b20*/  @!P0 LOP3.LUT R34, R15, 0x7ff00000, RZ, 0xc0, !PT ;  /* 0x7ff000000f228812 */ /* 0x000fe400078ec0ff */
[----:B------:R-:W-:Y:S02]  /*2b30*/  @!P3 SEL R5, R5, 0x63400000, !P4 ;  /* 0x634000000505b807 */ /* 0x000fe40006000000 */
[----:B------:R-:W-:Y:S01]  /*2b40*/  SEL R11, R10, 0x63400000, !P2 ;  /* 0x634000000a0b7807 */ /* 0x000fe20005000000 */
[----:B------:R-:W-:Y:S01]  /*2b50*/  IMAD.MOV.U32 R10, RZ, RZ, R12 ;  /* 0x000000ffff0a7224 */ /* 0x000fe200078e000c */
[----:B------:R-:W-:-:S02]  /*2b60*/  @!P3 LOP3.LUT R5, R5, 0x80000000, R13, 0xf8, !PT ;  /* 0x800000000505b812 */ /* 0x000fc400078ef80d */
[----:B------:R-:W-:Y:S01]  /*2b70*/  LOP3.LUT R11, R11, 0x800fffff, R13, 0xf8, !PT ;  /* 0x800fffff0b0b7812 */ /* 0x000fe200078ef80d */
[----:B0-----:R-:W-:-:S08]  /*2b80*/  DFMA R8, R30, -R14, 1 ;  /* 0x3ff000001e08742b */ /* 0x001fd0000000080e */
[----:B------:R-:W-:-:S08]  /*2b90*/  DFMA R8, R8, R8, R8 ;  /* 0x000000080808722b */ /* 0x000fd00000000008 */
[----:B------:R-:W-:Y:S01]  /*2ba0*/  DFMA R8, R30, R8, R30 ;  /* 0x000000081e08722b */ /* 0x000fe2000000001e */
[----:B------:R-:W-:Y:S01]  /*2bb0*/  @!P3 LOP3.LUT R31, R5, 0x100000, RZ, 0xfc, !PT ;  /* 0x00100000051fb812 */ /* 0x000fe200078efcff */
[----:B------:R-:W-:Y:S02]  /*2bc0*/  @!P3 IMAD.MOV.U32 R30, RZ, RZ, RZ ;  /* 0x000000ffff1eb224 */ /* 0x000fe400078e00ff */
[----:B------:R-:W-:-:S04]  /*2bd0*/  IMAD.MOV.U32 R5, RZ, RZ, R7 ;  /* 0x000000ffff057224 */ /* 0x000fc800078e0007 */
[----:B------:R-:W-:Y:S02]  /*2be0*/  DFMA R32, R8, -R14, 1 ;  /* 0x3ff000000820742b */ /* 0x000fe4000000080e */
[----:B------:R-:W-:-:S06]  /*2bf0*/  @!P3 DFMA R10, R10, 2, -R30 ;  /* 0x400000000a0ab82b */ /* 0x000fcc000000081e */
[----:B------:R-:W-:-:S04]  /*2c00*/  DFMA R32, R8, R32, R8 ;  /* 0x000000200820722b */ /* 0x000fc80000000008 */
[----:B------:R-:W-:-:S04]  /*2c10*/  @!P3 LOP3.LUT R5, R11, 0x7ff00000, RZ, 0xc0, !PT ;  /* 0x7ff000000b05b812 */ /* 0x000fc800078ec0ff */
[----:B------:R-:W-:-:S08]  /*2c20*/  DMUL R30, R32, R10 ;  /* 0x0000000a201e7228 */ /* 0x000fd00000000000 */
[----:B------:R-:W-:-:S08]  /*2c30*/  DFMA R8, R30, -R14, R10 ;  /* 0x8000000e1e08722b */ /* 0x000fd0000000000a */
[----:B------:R-:W-:Y:S01]  /*2c40*/  DFMA R8, R32, R8, R30 ;  /* 0x000000082008722b */ /* 0x000fe2000000001e */
[----:B------:R-:W-:Y:S02]  /*2c50*/  VIADD R30, R5, 0xffffffff ;  /* 0xffffffff051e7836 */ /* 0x000fe40000000000 */
[----:B------:R-:W-:-:S03]  /*2c60*/  IMAD.MOV.U32 R31, RZ, RZ, R3 ;  /* 0x000000ffff1f7224 */ /* 0x000fc600078e0003 */
[----:B------:R-:W-:Y:S01]  /*2c70*/  ISETP.GT.U32.AND P0, PT, R30, 0x7feffffe, PT ;  /* 0x7feffffe1e00780c */ /* 0x000fe20003f04070 */
[----:B------:R-:W-:-:S05]  /*2c80*/  VIADD R30, R34, 0xffffffff ;  /* 0xffffffff221e7836 */ /* 0x000fca0000000000 */
[----:B------:R-:W-:Y:S01]  /*2c90*/  ISETP.GT.U32.OR P0, PT, R30, 0x7feffffe, P0 ;  /* 0x7feffffe1e00780c */ /* 0x000fe20000704470 */
[----:B------:R-:W-:-:S12]  /*2ca0*/  IMAD.U32 R30, RZ, RZ, UR4 ;  /* 0x00000004ff1e7e24 */ /* 0x000fd8000f8e00ff */
[----:B------:R-:W-:Y:S05]  /*2cb0*/  @P0 BRA `(.L_x_44) ;  /* 0x0000000000700947 */ /* 0x000fea0003800000 */
[----:B------:R-:W-:Y:S01]  /*2cc0*/  LOP3.LUT R32, R31, 0x7ff00000, RZ, 0xc0, !PT ;  /* 0x7ff000001f207812 */ /* 0x000fe200078ec0ff */
[----:B------:R-:W-:-:S03]  /*2cd0*/  IMAD.MOV.U32 R5, RZ, RZ, 0x1ca00000 ;  /* 0x1ca00000ff057424 */ /* 0x000fc600078e00ff */
[CC--:B------:R-:W-:Y:S02]  /*2ce0*/  VIADDMNMX R12, R7.reuse, -R32.reuse, 0xb9600000, !PT ;  /* 0xb9600000070c7446 */ /* 0x0c0fe40007800920 */
[----:B------:R-:W-:Y:S02]  /*2cf0*/  ISETP.GE.U32.AND P0, PT, R7, R32, PT ;  /* 0x000000200700720c */ /* 0x000fe40003f06070 */
[----:B------:R-:W-:Y:S02]  /*2d00*/  VIMNMX R12, PT, PT, R12, 0x46a00000, PT ;  /* 0x46a000000c0c7848 */ /* 0x000fe40003fe0100 */
[----:B------:R-:W-:-:S05]  /*2d10*/  SEL R5, R5, 0x63400000, !P0 ;  /* 0x6340000005057807 */ /* 0x000fca0004000000 */
[----:B------:R-:W-:Y:S02]  /*2d20*/  IMAD.IADD R5, R12, 0x1, -R5 ;  /* 0x000000010c057824 */ /* 0x000fe400078e0a05 */
[----:B------:R-:W-:Y:S02]  /*2d30*/  IMAD.MOV.U32 R12, RZ, RZ, RZ ;  /* 0x000000ffff0c7224 */ /* 0x000fe400078e00ff */
[----:B------:R-:W-:-:S06]  /*2d40*/  VIADD R13, R5, 0x7fe00000 ;  /* 0x7fe00000050d7836 */ /* 0x000fcc0000000000 */
[----:B------:R-:W-:-:S10]  /*2d50*/  DMUL R32, R8, R12 ;  /* 0x0000000c08207228 */ /* 0x000fd40000000000 */
[----:B------:R-:W-:-:S13]  /*2d60*/  FSETP.GTU.AND P0, PT, |R33|, 1.469367938527859385e-39, PT ;  /* 0x001000002100780b */ /* 0x000fda0003f0c200 */
[----:B------:R-:W-:Y:S05]  /*2d70*/  @P0 BRA `(.L_x_45) ;  /* 0x0000000000940947 */ /* 0x000fea0003800000 */
[----:B------:R-:W-:Y:S01]  /*2d80*/  DFMA R10, R8, -R14, R10 ;  /* 0x8000000e080a722b */ /* 0x000fe2000000000a */
[----:B------:R-:W-:-:S09]  /*2d90*/  IMAD.MOV.U32 R12, RZ, RZ, RZ ;  /* 0x000000ffff0c7224 */ /* 0x000fd200078e00ff */
[C---:B------:R-:W-:Y:S02]  /*2da0*/  FSETP.NEU.AND P0, PT, R11.reuse, RZ, PT ;  /* 0x000000ff0b00720b */ /* 0x040fe40003f0d000 */
[----:B------:R-:W-:-:S04]  /*2db0*/  LOP3.LUT R7, R11, 0x80000000, R31, 0x48, !PT ;  /* 0x800000000b077812 */ /* 0x000fc800078e481f */
[----:B------:R-:W-:-:S07]  /*2dc0*/  LOP3.LUT R13, R7, R13, RZ, 0xfc, !PT ;  /* 0x0000000d070d7212 */ /* 0x000fce00078efcff */
[----:B------:R-:W-:Y:S05]  /*2dd0*/  @!P0 BRA `(.L_x_45) ;  /* 0x00000000007c8947 */ /* 0x000fea0003800000 */
[----:B------:R-:W-:Y:S01]  /*2de0*/  IMAD.MOV R11, RZ, RZ, -R5 ;  /* 0x000000ffff0b7224 */ /* 0x000fe200078e0a05 */
[----:B------:R-:W-:Y:S01]  /*2df0*/  IADD3 R5, PT, PT, -R5, -0x43300000, RZ ;  /* 0xbcd0000005057810 */ /* 0x000fe20007ffe1ff */
[----:B------:R-:W-:-:S06]  /*2e00*/  IMAD.MOV.U32 R10, RZ, RZ, RZ ;  /* 0x000000ffff0a7224 */ /* 0x000fcc00078e00ff */
[----:B------:R-:W-:Y:S02]  /*2e10*/  DFMA R10, R32, -R10, R8 ;  /* 0x8000000a200a722b */ /* 0x000fe40000000008 */
[----:B------:R-:W-:-:S08]  /*2e20*/  DMUL.RP R8, R8, R12 ;  /* 0x0000000c08087228 */ /* 0x000fd00000008000 */
[----:B------:R-:W-:Y:S02]  /*2e30*/  FSETP.NEU.AND P0, PT, |R11|, R5, PT ;  /* 0x000000050b00720b */ /* 0x000fe40003f0d200 */
[----:B------:R-:W-:Y:S02]  /*2e40*/  LOP3.LUT R7, R9, R7, RZ, 0x3c, !PT ;  /* 0x0000000709077212 */ /* 0x000fe400078e3cff */
[----:B------:R-:W-:Y:S02]  /*2e50*/  FSEL R32, R8, R32, !P0 ;  /* 0x0000002008207208 */ /* 0x000fe40004000000 */
[----:B------:R-:W-:Y:S01]  /*2e60*/  FSEL R33, R7, R33, !P0 ;  /* 0x0000002107217208 */ /* 0x000fe20004000000 */
[----:B------:R-:W-:Y:S06]  /*2e70*/  BRA `(.L_x_45) ;  /* 0x0000000000547947 */ /* 0x000fec0003800000 */
.L_x_44:
[----:B------:R-:W-:-:S14]  /*2e80*/  DSETP.NAN.AND P0, PT, R12, R12, PT ;  /* 0x0000000c0c00722a */ /* 0x000fdc0003f08000 */
[----:B------:R-:W-:Y:S05]  /*2e90*/  @P0 BRA `(.L_x_46) ;  /* 0x0000000000440947 */ /* 0x000fea0003800000 */
[----:B------:R-:W-:-:S14]  /*2ea0*/  DSETP.NAN.AND P0, PT, R30, R30, PT ;  /* 0x0000001e1e00722a */ /* 0x000fdc0003f08000 */
[----:B------:R-:W-:Y:S05]  /*2eb0*/  @P0 BRA `(.L_x_47) ;  /* 0x0000000000300947 */ /* 0x000fea0003800000 */
[----:B------:R-:W-:Y:S01]  /*2ec0*/  ISETP.NE.AND P0, PT, R5, R34, PT ;  /* 0x000000220500720c */ /* 0x000fe20003f05270 */
[----:B------:R-:W-:Y:S02]  /*2ed0*/  IMAD.MOV.U32 R32, RZ, RZ, 0x0 ;  /* 0x00000000ff207424 */ /* 0x000fe400078e00ff */
[----:B------:R-:W-:-:S10]  /*2ee0*/  IMAD.MOV.U32 R33, RZ, RZ, -0x80000 ;  /* 0xfff80000ff217424 */ /* 0x000fd400078e00ff */
[----:B------:R-:W-:Y:S05]  /*2ef0*/  @!P0 BRA `(.L_x_45) ;  /* 0x0000000000348947 */ /* 0x000fea0003800000 */
[----:B------:R-:W-:Y:S02]  /*2f00*/  ISETP.NE.AND P0, PT, R5, 0x7ff00000, PT ;  /* 0x7ff000000500780c */ /* 0x000fe40003f05270 */
[----:B------:R-:W-:Y:S02]  /*2f10*/  LOP3.LUT R33, R13, 0x80000000, R31, 0x48, !PT ;  /* 0x800000000d217812 */ /* 0x000fe400078e481f */
[----:B------:R-:W-:-:S13]  /*2f20*/  ISETP.EQ.OR P0, PT, R34, RZ, !P0 ;  /* 0x000000ff2200720c */ /* 0x000fda0004702670 */
[----:B------:R-:W-:Y:S01]  /*2f30*/  @P0 LOP3.LUT R5, R33, 0x7ff00000, RZ, 0xfc, !PT ;  /* 0x7ff0000021050812 */ /* 0x000fe200078efcff */
[----:B------:R-:W-:Y:S02]  /*2f40*/  @!P0 IMAD.MOV.U32 R32, RZ, RZ, RZ ;  /* 0x000000ffff208224 */ /* 0x000fe400078e00ff */
[----:B------:R-:W-:Y:S02]  /*2f50*/  @P0 IMAD.MOV.U32 R32, RZ, RZ, RZ ;  /* 0x000000ffff200224 */ /* 0x000fe400078e00ff */
[----:B------:R-:W-:Y:S01]  /*2f60*/  @P0 IMAD.MOV.U32 R33, RZ, RZ, R5 ;  /* 0x000000ffff210224 */ /* 0x000fe200078e0005 */
[----:B------:R-:W-:Y:S06]  /*2f70*/  BRA `(.L_x_45) ;  /* 0x0000000000147947 */ /* 0x000fec0003800000 */
.L_x_47:
[----:B------:R-:W-:Y:S01]  /*2f80*/  LOP3.LUT R33, R31, 0x80000, RZ, 0xfc, !PT ;  /* 0x000800001f217812 */ /* 0x000fe200078efcff */
[----:B------:R-:W-:Y:S01]  /*2f90*/  IMAD.MOV.U32 R32, RZ, RZ, R30 ;  /* 0x000000ffff207224 */ /* 0x000fe200078e001e */
[----:B------:R-:W-:Y:S06]  /*2fa0*/  BRA `(.L_x_45) ;  /* 0x0000000000087947 */ /* 0x000fec0003800000 */
.L_x_46:
[----:B------:R-:W-:Y:S01]  /*2fb0*/  LOP3.LUT R33, R13, 0x80000, RZ, 0xfc, !PT ;  /* 0x000800000d217812 */ /* 0x000fe200078efcff */
[----:B------:R-:W-:-:S07]  /*2fc0*/  IMAD.MOV.U32 R32, RZ, RZ, R12 ;  /* 0x000000ffff207224 */ /* 0x000fce00078e000c */
.L_x_45:
[----:B------:R-:W-:Y:S05]  /*2fd0*/  BSYNC.RECONVERGENT B2 ;  /* 0x0000000000027941 */ /* 0x000fea0003800200 */
.L_x_43:
[----:B------:R-:W-:-:S04]  /*2fe0*/  IMAD.MOV.U32 R7, RZ, RZ, 0x0 ;  /* 0x00000000ff077424 */ /* 0x000fc800078e00ff */
[----:B------:R-:W-:Y:S05]  /*2ff0*/  RET.REL.NODEC R6 `(_Z9run_asyncPKdS0_PdS1_S1_P17curandStateXORWOWPi) ;  /* 0xffffffd006007950 */ /* 0x000fea0003c3ffff */
.L_x_48:
        /* <DEDUP_REMOVED lines=16> */
.L_x_50:


//--------------------- .nv.global.init           --------------------------
	.section	.nv.global.init,"aw",@progbits
	.align	4
.nv.global.init:
	.type		mrg32k3aM1SubSeq,@object
	.size		mrg32k3aM1SubSeq,(mrg32k3aM2SubSeq - mrg32k3aM1SubSeq)
mrg32k3aM1SubSeq:
        /*0000*/ 	.byte	0x0b, 0xcc, 0xee, 0x04, 0x73, 0x29, 0x8b, 0x6f, 0xf6, 0x53, 0x03, 0xf6, 0x23, 0xf6, 0xea, 0xda
        /* <DEDUP_REMOVED lines=125> */
	.type		mrg32k3aM2SubSeq,@object
	.size		mrg32k3aM2SubSeq,(mrg32k3aM1 - mrg32k3aM2SubSeq)
mrg32k3aM2SubSeq:
        /* <DEDUP_REMOVED lines=126> */
	.type		mrg32k3aM1,@object
	.size		mrg32k3aM1,(mrg32k3aM1Seq - mrg32k3aM1)
mrg32k3aM1:
        /* <DEDUP_REMOVED lines=144> */
	.type		mrg32k3aM1Seq,@object
	.size		mrg32k3aM1Seq,(mrg32k3aM2 - mrg32k3aM1Seq)
mrg32k3aM1Seq:
        /* <DEDUP_REMOVED lines=144> */
	.type		mrg32k3aM2,@object
	.size		mrg32k3aM2,(mrg32k3aM2Seq - mrg32k3aM2)
mrg32k3aM2:
        /* <DEDUP_REMOVED lines=144> */
	.type		mrg32k3aM2Seq,@object
	.size		mrg32k3aM2Seq,(precalc_xorwow_matrix - mrg32k3aM2Seq)
mrg32k3aM2Seq:
        /* <DEDUP_REMOVED lines=144> */
	.type		precalc_xorwow_matrix,@object
	.size		precalc_xorwow_matrix,(precalc_xorwow_offset_matrix - precalc_xorwow_matrix)
precalc_xorwow_matrix:
        /* <DEDUP_REMOVED lines=6400> */
	.type		precalc_xorwow_offset_matrix,@object
	.size		precalc_xorwow_offset_matrix,(.L_1 - precalc_xorwow_offset_matrix)
precalc_xorwow_offset_matrix:
        /* <DEDUP_REMOVED lines=6400> */
.L_1:


//--------------------- .nv.shared.reserved.0     --------------------------
	.section	.nv.shared.reserved.0,"aw",@nobits
	.weak		__nv_reservedSMEM_offset_0_alias
	.size		__nv_reservedSMEM_offset_0_alias, 0, 64
	.other		__nv_reservedSMEM_offset_0_alias,@"STO_CUDA_RESERVED_SHARED STV_DEFAULT"
__nv_reservedSMEM_offset_0_alias:
	.zero		0
	.zero		64


//--------------------- .nv.constant0._Z10initCurandP17curandStateXORWOWy --------------------------
	.section	.nv.constant0._Z10initCurandP17curandStateXORWOWy,"a",@progbits
	.sectionflags	@""
	.align	4
.nv.constant0._Z10initCurandP17curandStateXORWOWy:
	.zero		912


//--------------------- .nv.constant0._Z9run_asyncPKdS0_PdS1_S1_P17curandStateXORWOWPi --------------------------
	.section	.nv.constant0._Z9run_asyncPKdS0_PdS1_S1_P17curandStateXORWOWPi,"a",@progbits
	.sectionflags	@""
	.align	4
.nv.constant0._Z9run_asyncPKdS0_PdS1_S1_P17curandStateXORWOWPi:
	.zero		952


//--------------------- SYMBOLS --------------------------

	.type		.nv.reservedSmem.offset0,@object
	.size		.nv.reservedSmem.offset0,0x4
